//
// Generated by NVIDIA NVVM Compiler
//
// Compiler Build ID: CL-36424714
// Cuda compilation tools, release 13.0, V13.0.88
// Based on NVVM 20.0.0
//

.version 9.0
.target sm_100
.address_size 64

	// .globl	_Z8findPathPci8PositionS0_PdPS0_PbS2_
.extern .func  (.param .b32 func_retval0) vprintf
(
	.param .b64 vprintf_param_0,
	.param .b64 vprintf_param_1
)
;
// _ZZ8findPathPci8PositionS0_PdPS0_PbS2_E5queue has been demoted
.global .align 1 .b8 $str[16] = {83, 104, 111, 114, 116, 101, 115, 116, 32, 112, 97, 116, 104, 58, 10};
.global .align 1 .b8 $str$1[11] = {40, 37, 100, 44, 32, 37, 100, 41, 44, 32};
.global .align 1 .b8 $str$2[3] = {10, 10};
.global .align 1 .b8 $str$3[32] = {73, 110, 118, 97, 108, 105, 100, 32, 116, 104, 114, 101, 97, 100, 32, 105, 110, 100, 101, 120, 58, 32, 40, 37, 100, 44, 32, 37, 100, 41, 10};

.visible .entry _Z8findPathPci8PositionS0_PdPS0_PbS2_(
	.param .u64 .ptr .align 1 _Z8findPathPci8PositionS0_PdPS0_PbS2__param_0,
	.param .u32 _Z8findPathPci8PositionS0_PdPS0_PbS2__param_1,
	.param .align 4 .b8 _Z8findPathPci8PositionS0_PdPS0_PbS2__param_2[8],
	.param .align 4 .b8 _Z8findPathPci8PositionS0_PdPS0_PbS2__param_3[8],
	.param .u64 .ptr .align 1 _Z8findPathPci8PositionS0_PdPS0_PbS2__param_4,
	.param .u64 .ptr .align 1 _Z8findPathPci8PositionS0_PdPS0_PbS2__param_5,
	.param .u64 .ptr .align 1 _Z8findPathPci8PositionS0_PdPS0_PbS2__param_6,
	.param .u64 .ptr .align 1 _Z8findPathPci8PositionS0_PdPS0_PbS2__param_7
)
{
	.local .align 8 .b8 	__local_depot0[8];
	.reg .b64 	%SP;
	.reg .b64 	%SPL;
	.reg .pred 	%p<123>;
	.reg .b16 	%rs<38>;
	.reg .b32 	%r<431>;
	.reg .b32 	%f<19>;
	.reg .b64 	%rd<175>;
	.reg .b64 	%fd<75>;
	// demoted variable
	.shared .align 4 .b8 _ZZ8findPathPci8PositionS0_PdPS0_PbS2_E5queue[8192];
	mov.u64 	%SPL, __local_depot0;
	cvta.local.u64 	%SP, %SPL;
	ld.param.u32 	%r1, [_Z8findPathPci8PositionS0_PdPS0_PbS2__param_2];
	ld.param.u32 	%r2, [_Z8findPathPci8PositionS0_PdPS0_PbS2__param_2+4];
	ld.param.u32 	%r3, [_Z8findPathPci8PositionS0_PdPS0_PbS2__param_3];
	ld.param.u32 	%r4, [_Z8findPathPci8PositionS0_PdPS0_PbS2__param_3+4];
	ld.param.u64 	%rd16, [_Z8findPathPci8PositionS0_PdPS0_PbS2__param_0];
	ld.param.u32 	%r101, [_Z8findPathPci8PositionS0_PdPS0_PbS2__param_1];
	ld.param.u64 	%rd17, [_Z8findPathPci8PositionS0_PdPS0_PbS2__param_4];
	ld.param.u64 	%rd18, [_Z8findPathPci8PositionS0_PdPS0_PbS2__param_5];
	ld.param.u64 	%rd19, [_Z8findPathPci8PositionS0_PdPS0_PbS2__param_6];
	ld.param.u64 	%rd20, [_Z8findPathPci8PositionS0_PdPS0_PbS2__param_7];
	cvta.to.global.u64 	%rd1, %rd20;
	cvta.to.global.u64 	%rd2, %rd18;
	cvta.to.global.u64 	%rd3, %rd16;
	cvta.to.global.u64 	%rd4, %rd19;
	cvta.to.global.u64 	%rd5, %rd17;
	add.u64 	%rd21, %SP, 0;
	add.u64 	%rd6, %SPL, 0;
	mov.u32 	%r102, %ctaid.x;
	mov.u32 	%r103, %ntid.x;
	mov.u32 	%r104, %tid.x;
	mad.lo.s32 	%r5, %r102, %r103, %r104;
	mov.u32 	%r105, %ctaid.y;
	mov.u32 	%r106, %ntid.y;
	mov.u32 	%r107, %tid.y;
	mad.lo.s32 	%r108, %r105, %r106, %r107;
	max.s32 	%r109, %r5, %r108;
	setp.ge.s32 	%p5, %r109, %r101;
	@%p5 bra 	$L__BB0_96;
	mul.lo.s32 	%r7, %r101, %r5;
	add.s32 	%r113, %r101, -1;
	and.b32  	%r8, %r101, 7;
	setp.lt.u32 	%p6, %r113, 7;
	mov.b32 	%r394, 0;
	@%p6 bra 	$L__BB0_4;
	and.b32  	%r394, %r101, 2147483640;
	mov.b32 	%r392, 0;
$L__BB0_3:
	.pragma "nounroll";
	add.s32 	%r115, %r392, %r7;
	cvt.s64.s32 	%rd25, %r115;
	mul.wide.s32 	%rd26, %r115, 8;
	add.s64 	%rd27, %rd5, %rd26;
	mov.b64 	%rd28, 9218868437227405312;
	st.global.u64 	[%rd27], %rd28;
	add.s64 	%rd29, %rd4, %rd25;
	mov.b16 	%rs1, 0;
	st.global.u8 	[%rd29], %rs1;
	st.global.u64 	[%rd27+8], %rd28;
	st.global.u8 	[%rd29+1], %rs1;
	st.global.u64 	[%rd27+16], %rd28;
	st.global.u8 	[%rd29+2], %rs1;
	st.global.u64 	[%rd27+24], %rd28;
	st.global.u8 	[%rd29+3], %rs1;
	st.global.u64 	[%rd27+32], %rd28;
	st.global.u8 	[%rd29+4], %rs1;
	st.global.u64 	[%rd27+40], %rd28;
	st.global.u8 	[%rd29+5], %rs1;
	st.global.u64 	[%rd27+48], %rd28;
	st.global.u8 	[%rd29+6], %rs1;
	st.global.u64 	[%rd27+56], %rd28;
	st.global.u8 	[%rd29+7], %rs1;
	add.s32 	%r392, %r392, 8;
	setp.ne.s32 	%p7, %r392, %r394;
	@%p7 bra 	$L__BB0_3;
$L__BB0_4:
	setp.eq.s32 	%p8, %r8, 0;
	@%p8 bra 	$L__BB0_12;
	and.b32  	%r13, %r101, 3;
	setp.lt.u32 	%p9, %r8, 4;
	@%p9 bra 	$L__BB0_7;
	add.s32 	%r116, %r394, %r7;
	cvt.s64.s32 	%rd30, %r116;
	mul.wide.s32 	%rd31, %r116, 8;
	add.s64 	%rd32, %rd5, %rd31;
	mov.b64 	%rd33, 9218868437227405312;
	st.global.u64 	[%rd32], %rd33;
	add.s64 	%rd34, %rd4, %rd30;
	mov.b16 	%rs2, 0;
	st.global.u8 	[%rd34], %rs2;
	st.global.u64 	[%rd32+8], %rd33;
	st.global.u8 	[%rd34+1], %rs2;
	st.global.u64 	[%rd32+16], %rd33;
	st.global.u8 	[%rd34+2], %rs2;
	st.global.u64 	[%rd32+24], %rd33;
	st.global.u8 	[%rd34+3], %rs2;
	add.s32 	%r394, %r394, 4;
$L__BB0_7:
	setp.eq.s32 	%p10, %r13, 0;
	@%p10 bra 	$L__BB0_12;
	setp.eq.s32 	%p11, %r13, 1;
	@%p11 bra 	$L__BB0_10;
	add.s32 	%r117, %r394, %r7;
	cvt.s64.s32 	%rd35, %r117;
	mul.wide.s32 	%rd36, %r117, 8;
	add.s64 	%rd37, %rd5, %rd36;
	mov.b64 	%rd38, 9218868437227405312;
	st.global.u64 	[%rd37], %rd38;
	add.s64 	%rd39, %rd4, %rd35;
	mov.b16 	%rs3, 0;
	st.global.u8 	[%rd39], %rs3;
	st.global.u64 	[%rd37+8], %rd38;
	st.global.u8 	[%rd39+1], %rs3;
	add.s32 	%r394, %r394, 2;
$L__BB0_10:
	and.b32  	%r118, %r101, 1;
	setp.eq.b32 	%p12, %r118, 1;
	not.pred 	%p13, %p12;
	@%p13 bra 	$L__BB0_12;
	add.s32 	%r119, %r394, %r7;
	cvt.s64.s32 	%rd40, %r119;
	mul.wide.s32 	%rd41, %r119, 8;
	add.s64 	%rd42, %rd5, %rd41;
	mov.b64 	%rd43, 9218868437227405312;
	st.global.u64 	[%rd42], %rd43;
	add.s64 	%rd44, %rd4, %rd40;
	mov.b16 	%rs4, 0;
	st.global.u8 	[%rd44], %rs4;
$L__BB0_12:
	mad.lo.s32 	%r121, %r1, %r101, %r2;
	mul.wide.s32 	%rd45, %r121, 8;
	add.s64 	%rd46, %rd5, %rd45;
	mov.b64 	%rd47, 0;
	st.global.u64 	[%rd46], %rd47;
	st.shared.u32 	[_ZZ8findPathPci8PositionS0_PdPS0_PbS2_E5queue], %r1;
	st.shared.u32 	[_ZZ8findPathPci8PositionS0_PdPS0_PbS2_E5queue+4], %r2;
	mov.b32 	%r413, 1;
$L__BB0_13:
	setp.lt.u32 	%p14, %r413, 2;
	mov.b32 	%r409, 0;
	@%p14 bra 	$L__BB0_26;
	ld.shared.u32 	%r126, [_ZZ8findPathPci8PositionS0_PdPS0_PbS2_E5queue];
	ld.shared.u32 	%r127, [_ZZ8findPathPci8PositionS0_PdPS0_PbS2_E5queue+4];
	mad.lo.s32 	%r128, %r126, %r101, %r127;
	mul.wide.s32 	%rd48, %r128, 8;
	add.s64 	%rd49, %rd5, %rd48;
	ld.global.f64 	%fd73, [%rd49];
	add.s32 	%r19, %r413, -1;
	add.s32 	%r129, %r413, -2;
	and.b32  	%r20, %r19, 7;
	setp.lt.u32 	%p15, %r129, 7;
	mov.b32 	%r409, 0;
	mov.b32 	%r404, 1;
	@%p15 bra 	$L__BB0_18;
	mov.u32 	%r132, _ZZ8findPathPci8PositionS0_PdPS0_PbS2_E5queue;
	add.s32 	%r397, %r132, 36;
	and.b32  	%r21, %r19, -8;
	mov.b32 	%r398, 0;
	mov.u32 	%r409, %r398;
$L__BB0_16:
	.pragma "nounroll";
	add.s32 	%r133, %r398, 1;
	ld.shared.u32 	%r134, [%r397+-28];
	ld.shared.u32 	%r135, [%r397+-24];
	mad.lo.s32 	%r136, %r134, %r101, %r135;
	mul.wide.s32 	%rd50, %r136, 8;
	add.s64 	%rd51, %rd5, %rd50;
	ld.global.f64 	%fd18, [%rd51];
	setp.lt.f64 	%p16, %fd18, %fd73;
	selp.b32 	%r137, %r133, %r409, %p16;
	selp.f64 	%fd19, %fd18, %fd73, %p16;
	ld.shared.u32 	%r138, [%r397+-20];
	ld.shared.u32 	%r139, [%r397+-16];
	mad.lo.s32 	%r140, %r138, %r101, %r139;
	mul.wide.s32 	%rd52, %r140, 8;
	add.s64 	%rd53, %rd5, %rd52;
	ld.global.f64 	%fd20, [%rd53];
	setp.lt.f64 	%p17, %fd20, %fd19;
	add.s32 	%r141, %r398, 2;
	selp.b32 	%r142, %r141, %r137, %p17;
	selp.f64 	%fd21, %fd20, %fd19, %p17;
	ld.shared.u32 	%r143, [%r397+-12];
	ld.shared.u32 	%r144, [%r397+-8];
	mad.lo.s32 	%r145, %r143, %r101, %r144;
	mul.wide.s32 	%rd54, %r145, 8;
	add.s64 	%rd55, %rd5, %rd54;
	ld.global.f64 	%fd22, [%rd55];
	setp.lt.f64 	%p18, %fd22, %fd21;
	add.s32 	%r146, %r398, 3;
	selp.b32 	%r147, %r146, %r142, %p18;
	selp.f64 	%fd23, %fd22, %fd21, %p18;
	ld.shared.u32 	%r148, [%r397+-4];
	ld.shared.u32 	%r149, [%r397];
	mad.lo.s32 	%r150, %r148, %r101, %r149;
	mul.wide.s32 	%rd56, %r150, 8;
	add.s64 	%rd57, %rd5, %rd56;
	ld.global.f64 	%fd24, [%rd57];
	setp.lt.f64 	%p19, %fd24, %fd23;
	add.s32 	%r151, %r398, 4;
	selp.b32 	%r152, %r151, %r147, %p19;
	selp.f64 	%fd25, %fd24, %fd23, %p19;
	ld.shared.u32 	%r153, [%r397+4];
	ld.shared.u32 	%r154, [%r397+8];
	mad.lo.s32 	%r155, %r153, %r101, %r154;
	mul.wide.s32 	%rd58, %r155, 8;
	add.s64 	%rd59, %rd5, %rd58;
	ld.global.f64 	%fd26, [%rd59];
	setp.lt.f64 	%p20, %fd26, %fd25;
	add.s32 	%r156, %r398, 5;
	selp.b32 	%r157, %r156, %r152, %p20;
	selp.f64 	%fd27, %fd26, %fd25, %p20;
	ld.shared.u32 	%r158, [%r397+12];
	ld.shared.u32 	%r159, [%r397+16];
	mad.lo.s32 	%r160, %r158, %r101, %r159;
	mul.wide.s32 	%rd60, %r160, 8;
	add.s64 	%rd61, %rd5, %rd60;
	ld.global.f64 	%fd28, [%rd61];
	setp.lt.f64 	%p21, %fd28, %fd27;
	add.s32 	%r161, %r398, 6;
	selp.b32 	%r162, %r161, %r157, %p21;
	selp.f64 	%fd29, %fd28, %fd27, %p21;
	ld.shared.u32 	%r163, [%r397+20];
	ld.shared.u32 	%r164, [%r397+24];
	mad.lo.s32 	%r165, %r163, %r101, %r164;
	mul.wide.s32 	%rd62, %r165, 8;
	add.s64 	%rd63, %rd5, %rd62;
	ld.global.f64 	%fd30, [%rd63];
	setp.lt.f64 	%p22, %fd30, %fd29;
	add.s32 	%r166, %r398, 7;
	selp.b32 	%r167, %r166, %r162, %p22;
	selp.f64 	%fd31, %fd30, %fd29, %p22;
	ld.shared.u32 	%r168, [%r397+28];
	ld.shared.u32 	%r169, [%r397+32];
	mad.lo.s32 	%r170, %r168, %r101, %r169;
	mul.wide.s32 	%rd64, %r170, 8;
	add.s64 	%rd65, %rd5, %rd64;
	ld.global.f64 	%fd32, [%rd65];
	setp.lt.f64 	%p23, %fd32, %fd31;
	add.s32 	%r398, %r398, 8;
	selp.b32 	%r409, %r398, %r167, %p23;
	selp.f64 	%fd73, %fd32, %fd31, %p23;
	add.s32 	%r397, %r397, 64;
	setp.ne.s32 	%p24, %r398, %r21;
	@%p24 bra 	$L__BB0_16;
	add.s32 	%r404, %r398, 1;
$L__BB0_18:
	setp.eq.s32 	%p25, %r20, 0;
	@%p25 bra 	$L__BB0_26;
	and.b32  	%r32, %r19, 3;
	setp.lt.u32 	%p26, %r20, 4;
	@%p26 bra 	$L__BB0_21;
	shl.b32 	%r172, %r404, 3;
	mov.u32 	%r173, _ZZ8findPathPci8PositionS0_PdPS0_PbS2_E5queue;
	add.s32 	%r174, %r173, %r172;
	ld.shared.u32 	%r175, [%r174];
	ld.shared.u32 	%r176, [%r174+4];
	mad.lo.s32 	%r177, %r175, %r101, %r176;
	mul.wide.s32 	%rd66, %r177, 8;
	add.s64 	%rd67, %rd5, %rd66;
	ld.global.f64 	%fd33, [%rd67];
	setp.lt.f64 	%p27, %fd33, %fd73;
	selp.b32 	%r178, %r404, %r409, %p27;
	selp.f64 	%fd34, %fd33, %fd73, %p27;
	add.s32 	%r179, %r404, 1;
	ld.shared.u32 	%r180, [%r174+8];
	ld.shared.u32 	%r181, [%r174+12];
	mad.lo.s32 	%r182, %r180, %r101, %r181;
	mul.wide.s32 	%rd68, %r182, 8;
	add.s64 	%rd69, %rd5, %rd68;
	ld.global.f64 	%fd35, [%rd69];
	setp.lt.f64 	%p28, %fd35, %fd34;
	selp.b32 	%r183, %r179, %r178, %p28;
	selp.f64 	%fd36, %fd35, %fd34, %p28;
	add.s32 	%r184, %r404, 2;
	ld.shared.u32 	%r185, [%r174+16];
	ld.shared.u32 	%r186, [%r174+20];
	mad.lo.s32 	%r187, %r185, %r101, %r186;
	mul.wide.s32 	%rd70, %r187, 8;
	add.s64 	%rd71, %rd5, %rd70;
	ld.global.f64 	%fd37, [%rd71];
	setp.lt.f64 	%p29, %fd37, %fd36;
	selp.b32 	%r188, %r184, %r183, %p29;
	selp.f64 	%fd38, %fd37, %fd36, %p29;
	add.s32 	%r189, %r404, 3;
	ld.shared.u32 	%r190, [%r174+24];
	ld.shared.u32 	%r191, [%r174+28];
	mad.lo.s32 	%r192, %r190, %r101, %r191;
	mul.wide.s32 	%rd72, %r192, 8;
	add.s64 	%rd73, %rd5, %rd72;
	ld.global.f64 	%fd39, [%rd73];
	setp.lt.f64 	%p30, %fd39, %fd38;
	selp.b32 	%r409, %r189, %r188, %p30;
	selp.f64 	%fd73, %fd39, %fd38, %p30;
	add.s32 	%r404, %r404, 4;
$L__BB0_21:
	setp.eq.s32 	%p31, %r32, 0;
	@%p31 bra 	$L__BB0_26;
	setp.eq.s32 	%p32, %r32, 1;
	@%p32 bra 	$L__BB0_24;
	shl.b32 	%r194, %r404, 3;
	mov.u32 	%r195, _ZZ8findPathPci8PositionS0_PdPS0_PbS2_E5queue;
	add.s32 	%r196, %r195, %r194;
	ld.shared.u32 	%r197, [%r196];
	ld.shared.u32 	%r198, [%r196+4];
	mad.lo.s32 	%r199, %r197, %r101, %r198;
	mul.wide.s32 	%rd74, %r199, 8;
	add.s64 	%rd75, %rd5, %rd74;
	ld.global.f64 	%fd40, [%rd75];
	setp.lt.f64 	%p33, %fd40, %fd73;
	selp.b32 	%r200, %r404, %r409, %p33;
	selp.f64 	%fd41, %fd40, %fd73, %p33;
	add.s32 	%r201, %r404, 1;
	ld.shared.u32 	%r202, [%r196+8];
	ld.shared.u32 	%r203, [%r196+12];
	mad.lo.s32 	%r204, %r202, %r101, %r203;
	mul.wide.s32 	%rd76, %r204, 8;
	add.s64 	%rd77, %rd5, %rd76;
	ld.global.f64 	%fd42, [%rd77];
	setp.lt.f64 	%p34, %fd42, %fd41;
	selp.b32 	%r409, %r201, %r200, %p34;
	selp.f64 	%fd73, %fd42, %fd41, %p34;
	add.s32 	%r404, %r404, 2;
$L__BB0_24:
	and.b32  	%r205, %r19, 1;
	setp.eq.b32 	%p35, %r205, 1;
	not.pred 	%p36, %p35;
	@%p36 bra 	$L__BB0_26;
	shl.b32 	%r206, %r404, 3;
	mov.u32 	%r207, _ZZ8findPathPci8PositionS0_PdPS0_PbS2_E5queue;
	add.s32 	%r208, %r207, %r206;
	ld.shared.u32 	%r209, [%r208];
	ld.shared.u32 	%r210, [%r208+4];
	mad.lo.s32 	%r211, %r209, %r101, %r210;
	mul.wide.s32 	%rd78, %r211, 8;
	add.s64 	%rd79, %rd5, %rd78;
	ld.global.f64 	%fd43, [%rd79];
	setp.lt.f64 	%p37, %fd43, %fd73;
	selp.b32 	%r409, %r404, %r409, %p37;
$L__BB0_26:
	shl.b32 	%r212, %r409, 3;
	mov.u32 	%r213, _ZZ8findPathPci8PositionS0_PdPS0_PbS2_E5queue;
	add.s32 	%r214, %r213, %r212;
	ld.shared.u32 	%r45, [%r214];
	ld.shared.u32 	%r215, [%r214+4];
	add.s32 	%r47, %r413, -1;
	shl.b32 	%r216, %r413, 3;
	add.s32 	%r217, %r213, %r216;
	ld.shared.u32 	%r218, [%r217+-8];
	ld.shared.u32 	%r219, [%r217+-4];
	st.shared.u32 	[%r214], %r218;
	st.shared.u32 	[%r214+4], %r219;
	setp.eq.s32 	%p38, %r45, %r3;
	setp.eq.s32 	%p39, %r215, %r4;
	and.pred  	%p40, %p38, %p39;
	@%p40 bra 	$L__BB0_76;
	mad.lo.s32 	%r48, %r45, %r101, %r215;
	cvt.s64.s32 	%rd80, %r48;
	add.s64 	%rd7, %rd4, %rd80;
	ld.global.u8 	%rs5, [%rd7];
	setp.ne.s16 	%p41, %rs5, 0;
	mov.u32 	%r413, %r47;
	@%p41 bra 	$L__BB0_75;
	mov.b16 	%rs6, 1;
	st.global.u8 	[%rd7], %rs6;
	mul.wide.s32 	%rd81, %r48, 8;
	add.s64 	%rd8, %rd5, %rd81;
	setp.lt.s32 	%p42, %r215, 1;
	setp.gt.s32 	%p43, %r215, %r101;
	or.pred  	%p1, %p42, %p43;
	add.s32 	%r49, %r215, 1;
	add.s32 	%r50, %r215, 2;
	add.s32 	%r51, %r215, 3;
	setp.lt.s32 	%p44, %r215, -3;
	setp.ge.s32 	%p45, %r51, %r101;
	or.pred  	%p2, %p44, %p45;
	add.s32 	%r52, %r215, 4;
	setp.lt.s32 	%p46, %r215, -4;
	setp.ge.s32 	%p47, %r52, %r101;
	or.pred  	%p3, %p46, %p47;
	mov.b32 	%r410, -4;
	cvt.s64.s32 	%rd83, %r215;
	mov.u32 	%r413, %r47;
$L__BB0_29:
	add.s32 	%r55, %r410, %r45;
	setp.lt.s32 	%p48, %r55, 0;
	setp.ge.s32 	%p49, %r55, %r101;
	or.pred  	%p4, %p48, %p49;
	mul.lo.s32 	%r56, %r55, %r101;
	mul.lo.s32 	%r57, %r410, %r410;
	setp.lt.s32 	%p50, %r215, 4;
	add.s32 	%r221, %r215, -4;
	setp.ge.s32 	%p51, %r221, %r101;
	or.pred  	%p52, %p50, %p51;
	or.pred  	%p53, %p4, %p52;
	cvt.s64.s32 	%rd82, %r56;
	add.s64 	%rd84, %rd83, %rd82;
	shl.b64 	%rd85, %rd84, 3;
	add.s64 	%rd9, %rd2, %rd85;
	add.s64 	%rd10, %rd5, %rd85;
	add.s64 	%rd11, %rd4, %rd84;
	add.s64 	%rd12, %rd3, %rd84;
	@%p53 bra 	$L__BB0_34;
	ld.global.u8 	%rs7, [%rd12+-4];
	setp.ne.s16 	%p54, %rs7, 99;
	@%p54 bra 	$L__BB0_34;
	ld.global.u8 	%rs8, [%rd11+-4];
	setp.ne.s16 	%p55, %rs8, 0;
	@%p55 bra 	$L__BB0_34;
	ld.global.f64 	%fd44, [%rd8];
	add.s32 	%r222, %r57, 16;
	cvt.rn.f32.u32 	%f1, %r222;
	sqrt.rn.f32 	%f2, %f1;
	cvt.f64.f32 	%fd45, %f2;
	add.f64 	%fd9, %fd44, %fd45;
	ld.global.f64 	%fd46, [%rd10+-32];
	setp.geu.f64 	%p56, %fd9, %fd46;
	@%p56 bra 	$L__BB0_34;
	st.global.f64 	[%rd10+-32], %fd9;
	mov.b16 	%rs9, 67;
	st.global.u8 	[%rd12+-4], %rs9;
	shl.b32 	%r223, %r413, 3;
	mov.u32 	%r224, _ZZ8findPathPci8PositionS0_PdPS0_PbS2_E5queue;
	add.s32 	%r225, %r224, %r223;
	st.shared.u32 	[%r225], %r55;
	add.s32 	%r226, %r215, -4;
	st.shared.u32 	[%r225+4], %r226;
	add.s32 	%r413, %r413, 1;
	st.global.u32 	[%rd9+-32], %r45;
	st.global.u32 	[%rd9+-28], %r215;
$L__BB0_34:
	setp.lt.s32 	%p57, %r215, 3;
	add.s32 	%r227, %r215, -3;
	setp.ge.s32 	%p58, %r227, %r101;
	or.pred  	%p59, %p57, %p58;
	or.pred  	%p60, %p4, %p59;
	@%p60 bra 	$L__BB0_39;
	ld.global.u8 	%rs10, [%rd12+-3];
	setp.ne.s16 	%p61, %rs10, 99;
	@%p61 bra 	$L__BB0_39;
	ld.global.u8 	%rs11, [%rd11+-3];
	setp.ne.s16 	%p62, %rs11, 0;
	@%p62 bra 	$L__BB0_39;
	ld.global.f64 	%fd47, [%rd8];
	add.s32 	%r228, %r57, 9;
	cvt.rn.f32.u32 	%f3, %r228;
	sqrt.rn.f32 	%f4, %f3;
	cvt.f64.f32 	%fd48, %f4;
	add.f64 	%fd10, %fd47, %fd48;
	ld.global.f64 	%fd49, [%rd10+-24];
	setp.geu.f64 	%p63, %fd10, %fd49;
	@%p63 bra 	$L__BB0_39;
	st.global.f64 	[%rd10+-24], %fd10;
	mov.b16 	%rs12, 67;
	st.global.u8 	[%rd12+-3], %rs12;
	shl.b32 	%r229, %r413, 3;
	mov.u32 	%r230, _ZZ8findPathPci8PositionS0_PdPS0_PbS2_E5queue;
	add.s32 	%r231, %r230, %r229;
	st.shared.u32 	[%r231], %r55;
	add.s32 	%r232, %r215, -3;
	st.shared.u32 	[%r231+4], %r232;
	add.s32 	%r413, %r413, 1;
	st.global.u32 	[%rd9+-24], %r45;
	st.global.u32 	[%rd9+-20], %r215;
$L__BB0_39:
	setp.lt.s32 	%p64, %r215, 2;
	add.s32 	%r233, %r215, -2;
	setp.ge.s32 	%p65, %r233, %r101;
	or.pred  	%p66, %p64, %p65;
	or.pred  	%p67, %p4, %p66;
	@%p67 bra 	$L__BB0_44;
	ld.global.u8 	%rs13, [%rd12+-2];
	setp.ne.s16 	%p68, %rs13, 99;
	@%p68 bra 	$L__BB0_44;
	ld.global.u8 	%rs14, [%rd11+-2];
	setp.ne.s16 	%p69, %rs14, 0;
	@%p69 bra 	$L__BB0_44;
	ld.global.f64 	%fd50, [%rd8];
	add.s32 	%r234, %r57, 4;
	cvt.rn.f32.u32 	%f5, %r234;
	sqrt.rn.f32 	%f6, %f5;
	cvt.f64.f32 	%fd51, %f6;
	add.f64 	%fd11, %fd50, %fd51;
	ld.global.f64 	%fd52, [%rd10+-16];
	setp.geu.f64 	%p70, %fd11, %fd52;
	@%p70 bra 	$L__BB0_44;
	st.global.f64 	[%rd10+-16], %fd11;
	mov.b16 	%rs15, 67;
	st.global.u8 	[%rd12+-2], %rs15;
	shl.b32 	%r235, %r413, 3;
	mov.u32 	%r236, _ZZ8findPathPci8PositionS0_PdPS0_PbS2_E5queue;
	add.s32 	%r237, %r236, %r235;
	st.shared.u32 	[%r237], %r55;
	add.s32 	%r238, %r215, -2;
	st.shared.u32 	[%r237+4], %r238;
	add.s32 	%r413, %r413, 1;
	st.global.u32 	[%rd9+-16], %r45;
	st.global.u32 	[%rd9+-12], %r215;
$L__BB0_44:
	or.pred  	%p71, %p4, %p1;
	@%p71 bra 	$L__BB0_49;
	ld.global.u8 	%rs16, [%rd12+-1];
	setp.ne.s16 	%p72, %rs16, 99;
	@%p72 bra 	$L__BB0_49;
	ld.global.u8 	%rs17, [%rd11+-1];
	setp.ne.s16 	%p73, %rs17, 0;
	@%p73 bra 	$L__BB0_49;
	ld.global.f64 	%fd53, [%rd8];
	add.s32 	%r239, %r57, 1;
	cvt.rn.f32.u32 	%f7, %r239;
	sqrt.rn.f32 	%f8, %f7;
	cvt.f64.f32 	%fd54, %f8;
	add.f64 	%fd12, %fd53, %fd54;
	ld.global.f64 	%fd55, [%rd10+-8];
	setp.geu.f64 	%p74, %fd12, %fd55;
	@%p74 bra 	$L__BB0_49;
	st.global.f64 	[%rd10+-8], %fd12;
	mov.b16 	%rs18, 67;
	st.global.u8 	[%rd12+-1], %rs18;
	shl.b32 	%r240, %r413, 3;
	mov.u32 	%r241, _ZZ8findPathPci8PositionS0_PdPS0_PbS2_E5queue;
	add.s32 	%r242, %r241, %r240;
	st.shared.u32 	[%r242], %r55;
	add.s32 	%r243, %r215, -1;
	st.shared.u32 	[%r242+4], %r243;
	add.s32 	%r413, %r413, 1;
	st.global.u32 	[%rd9+-8], %r45;
	st.global.u32 	[%rd9+-4], %r215;
$L__BB0_49:
	setp.lt.s32 	%p75, %r215, 0;
	setp.ge.s32 	%p76, %r215, %r101;
	or.pred  	%p77, %p75, %p76;
	or.pred  	%p78, %p4, %p77;
	@%p78 bra 	$L__BB0_54;
	add.s32 	%r66, %r215, %r56;
	cvt.s64.s32 	%rd86, %r66;
	add.s64 	%rd13, %rd3, %rd86;
	ld.global.u8 	%rs19, [%rd13];
	setp.ne.s16 	%p79, %rs19, 99;
	@%p79 bra 	$L__BB0_54;
	cvt.s64.s32 	%rd87, %r66;
	add.s64 	%rd88, %rd4, %rd87;
	ld.global.u8 	%rs20, [%rd88];
	setp.ne.s16 	%p80, %rs20, 0;
	@%p80 bra 	$L__BB0_54;
	ld.global.f64 	%fd56, [%rd8];
	cvt.rn.f32.u32 	%f9, %r57;
	sqrt.rn.f32 	%f10, %f9;
	cvt.f64.f32 	%fd57, %f10;
	add.f64 	%fd13, %fd56, %fd57;
	mul.wide.s32 	%rd89, %r66, 8;
	add.s64 	%rd14, %rd5, %rd89;
	ld.global.f64 	%fd58, [%rd14];
	setp.geu.f64 	%p81, %fd13, %fd58;
	@%p81 bra 	$L__BB0_54;
	st.global.f64 	[%rd14], %fd13;
	mov.b16 	%rs21, 67;
	st.global.u8 	[%rd13], %rs21;
	shl.b32 	%r244, %r413, 3;
	mov.u32 	%r245, _ZZ8findPathPci8PositionS0_PdPS0_PbS2_E5queue;
	add.s32 	%r246, %r245, %r244;
	st.shared.u32 	[%r246], %r55;
	st.shared.u32 	[%r246+4], %r215;
	add.s32 	%r413, %r413, 1;
	mul.wide.s32 	%rd90, %r66, 8;
	add.s64 	%rd91, %rd2, %rd90;
	st.global.u32 	[%rd91], %r45;
	st.global.u32 	[%rd91+4], %r215;
$L__BB0_54:
	setp.lt.s32 	%p82, %r215, -1;
	setp.ge.s32 	%p83, %r49, %r101;
	or.pred  	%p84, %p82, %p83;
	or.pred  	%p85, %p4, %p84;
	@%p85 bra 	$L__BB0_59;
	ld.global.u8 	%rs22, [%rd12+1];
	setp.ne.s16 	%p86, %rs22, 99;
	@%p86 bra 	$L__BB0_59;
	ld.global.u8 	%rs23, [%rd11+1];
	setp.ne.s16 	%p87, %rs23, 0;
	@%p87 bra 	$L__BB0_59;
	ld.global.f64 	%fd59, [%rd8];
	add.s32 	%r247, %r57, 1;
	cvt.rn.f32.u32 	%f11, %r247;
	sqrt.rn.f32 	%f12, %f11;
	cvt.f64.f32 	%fd60, %f12;
	add.f64 	%fd14, %fd59, %fd60;
	ld.global.f64 	%fd61, [%rd10+8];
	setp.geu.f64 	%p88, %fd14, %fd61;
	@%p88 bra 	$L__BB0_59;
	st.global.f64 	[%rd10+8], %fd14;
	mov.b16 	%rs24, 67;
	st.global.u8 	[%rd12+1], %rs24;
	shl.b32 	%r248, %r413, 3;
	mov.u32 	%r249, _ZZ8findPathPci8PositionS0_PdPS0_PbS2_E5queue;
	add.s32 	%r250, %r249, %r248;
	st.shared.u32 	[%r250], %r55;
	st.shared.u32 	[%r250+4], %r49;
	add.s32 	%r413, %r413, 1;
	st.global.u32 	[%rd9+8], %r45;
	st.global.u32 	[%rd9+12], %r215;
$L__BB0_59:
	setp.lt.s32 	%p89, %r215, -2;
	setp.ge.s32 	%p90, %r50, %r101;
	or.pred  	%p91, %p89, %p90;
	or.pred  	%p92, %p4, %p91;
	@%p92 bra 	$L__BB0_64;
	ld.global.u8 	%rs25, [%rd12+2];
	setp.ne.s16 	%p93, %rs25, 99;
	@%p93 bra 	$L__BB0_64;
	ld.global.u8 	%rs26, [%rd11+2];
	setp.ne.s16 	%p94, %rs26, 0;
	@%p94 bra 	$L__BB0_64;
	ld.global.f64 	%fd62, [%rd8];
	add.s32 	%r251, %r57, 4;
	cvt.rn.f32.u32 	%f13, %r251;
	sqrt.rn.f32 	%f14, %f13;
	cvt.f64.f32 	%fd63, %f14;
	add.f64 	%fd15, %fd62, %fd63;
	ld.global.f64 	%fd64, [%rd10+16];
	setp.geu.f64 	%p95, %fd15, %fd64;
	@%p95 bra 	$L__BB0_64;
	st.global.f64 	[%rd10+16], %fd15;
	mov.b16 	%rs27, 67;
	st.global.u8 	[%rd12+2], %rs27;
	shl.b32 	%r252, %r413, 3;
	mov.u32 	%r253, _ZZ8findPathPci8PositionS0_PdPS0_PbS2_E5queue;
	add.s32 	%r254, %r253, %r252;
	st.shared.u32 	[%r254], %r55;
	st.shared.u32 	[%r254+4], %r50;
	add.s32 	%r413, %r413, 1;
	st.global.u32 	[%rd9+16], %r45;
	st.global.u32 	[%rd9+20], %r215;
$L__BB0_64:
	or.pred  	%p96, %p4, %p2;
	@%p96 bra 	$L__BB0_69;
	ld.global.u8 	%rs28, [%rd12+3];
	setp.ne.s16 	%p97, %rs28, 99;
	@%p97 bra 	$L__BB0_69;
	ld.global.u8 	%rs29, [%rd11+3];
	setp.ne.s16 	%p98, %rs29, 0;
	@%p98 bra 	$L__BB0_69;
	ld.global.f64 	%fd65, [%rd8];
	add.s32 	%r255, %r57, 9;
	cvt.rn.f32.u32 	%f15, %r255;
	sqrt.rn.f32 	%f16, %f15;
	cvt.f64.f32 	%fd66, %f16;
	add.f64 	%fd16, %fd65, %fd66;
	ld.global.f64 	%fd67, [%rd10+24];
	setp.geu.f64 	%p99, %fd16, %fd67;
	@%p99 bra 	$L__BB0_69;
	st.global.f64 	[%rd10+24], %fd16;
	mov.b16 	%rs30, 67;
	st.global.u8 	[%rd12+3], %rs30;
	shl.b32 	%r256, %r413, 3;
	mov.u32 	%r257, _ZZ8findPathPci8PositionS0_PdPS0_PbS2_E5queue;
	add.s32 	%r258, %r257, %r256;
	st.shared.u32 	[%r258], %r55;
	st.shared.u32 	[%r258+4], %r51;
	add.s32 	%r413, %r413, 1;
	st.global.u32 	[%rd9+24], %r45;
	st.global.u32 	[%rd9+28], %r215;
$L__BB0_69:
	or.pred  	%p100, %p4, %p3;
	@%p100 bra 	$L__BB0_74;
	ld.global.u8 	%rs31, [%rd12+4];
	setp.ne.s16 	%p101, %rs31, 99;
	@%p101 bra 	$L__BB0_74;
	ld.global.u8 	%rs32, [%rd11+4];
	setp.ne.s16 	%p102, %rs32, 0;
	@%p102 bra 	$L__BB0_74;
	ld.global.f64 	%fd68, [%rd8];
	add.s32 	%r259, %r57, 16;
	cvt.rn.f32.u32 	%f17, %r259;
	sqrt.rn.f32 	%f18, %f17;
	cvt.f64.f32 	%fd69, %f18;
	add.f64 	%fd17, %fd68, %fd69;
	ld.global.f64 	%fd70, [%rd10+32];
	setp.geu.f64 	%p103, %fd17, %fd70;
	@%p103 bra 	$L__BB0_74;
	st.global.f64 	[%rd10+32], %fd17;
	mov.b16 	%rs33, 67;
	st.global.u8 	[%rd12+4], %rs33;
	shl.b32 	%r260, %r413, 3;
	mov.u32 	%r261, _ZZ8findPathPci8PositionS0_PdPS0_PbS2_E5queue;
	add.s32 	%r262, %r261, %r260;
	st.shared.u32 	[%r262], %r55;
	st.shared.u32 	[%r262+4], %r52;
	add.s32 	%r413, %r413, 1;
	st.global.u32 	[%rd9+32], %r45;
	st.global.u32 	[%rd9+36], %r215;
$L__BB0_74:
	add.s32 	%r410, %r410, 1;
	setp.ne.s32 	%p104, %r410, 5;
	@%p104 bra 	$L__BB0_29;
$L__BB0_75:
	setp.gt.s32 	%p105, %r413, 0;
	@%p105 bra 	$L__BB0_13;
$L__BB0_76:
	setp.eq.s32 	%p106, %r3, %r1;
	setp.eq.s32 	%p107, %r4, %r2;
	mov.b32 	%r425, 0;
	and.pred  	%p108, %p106, %p107;
	@%p108 bra 	$L__BB0_79;
	mov.b32 	%r422, 0;
	mov.u32 	%r423, %r4;
	mov.u32 	%r424, %r3;
$L__BB0_78:
	add.s32 	%r425, %r422, 1;
	mul.wide.u32 	%rd92, %r422, 8;
	add.s64 	%rd93, %rd1, %rd92;
	st.global.u32 	[%rd93], %r424;
	st.global.u32 	[%rd93+4], %r423;
	mad.lo.s32 	%r265, %r424, %r101, %r423;
	mul.wide.s32 	%rd94, %r265, 8;
	add.s64 	%rd95, %rd2, %rd94;
	ld.global.u32 	%r424, [%rd95];
	ld.global.u32 	%r423, [%rd95+4];
	setp.ne.s32 	%p109, %r424, %r1;
	setp.ne.s32 	%p110, %r423, %r2;
	or.pred  	%p111, %p109, %p110;
	mov.u32 	%r422, %r425;
	@%p111 bra 	$L__BB0_78;
$L__BB0_79:
	mul.wide.u32 	%rd96, %r425, 8;
	add.s64 	%rd97, %rd1, %rd96;
	st.global.u32 	[%rd97], %r1;
	st.global.u32 	[%rd97+4], %r2;
	setp.lt.u32 	%p112, %r425, 2;
	@%p112 bra 	$L__BB0_97;
	ld.global.u32 	%r267, [%rd1];
	setp.ne.s32 	%p113, %r267, %r3;
	@%p113 bra 	$L__BB0_97;
	ld.global.u32 	%r268, [%rd1+4];
	setp.ne.s32 	%p114, %r268, %r4;
	@%p114 bra 	$L__BB0_97;
	mov.u64 	%rd98, $str;
	cvta.global.u64 	%rd99, %rd98;
	{ // callseq 1, 0
	.param .b64 param0;
	st.param.b64 	[param0], %rd99;
	.param .b64 param1;
	st.param.b64 	[param1], 0;
	.param .b32 retval0;
	call.uni (retval0), 
	vprintf, 
	(
	param0, 
	param1
	);
	ld.param.b32 	%r269, [retval0];
	} // callseq 1
	setp.lt.s32 	%p115, %r425, 0;
	@%p115 bra 	$L__BB0_95;
	add.u64 	%rd100, %SP, 0;
	add.u64 	%rd15, %SPL, 0;
	add.s32 	%r86, %r425, 1;
	and.b32  	%r87, %r86, 7;
	setp.lt.u32 	%p116, %r425, 7;
	mov.u32 	%r429, %r425;
	@%p116 bra 	$L__BB0_87;
	add.s32 	%r427, %r425, -3;
	and.b32  	%r271, %r86, -8;
	neg.s32 	%r426, %r271;
	mov.u64 	%rd103, $str$1;
$L__BB0_85:
	.pragma "nounroll";
	add.s32 	%r272, %r427, 3;
	mul.wide.u32 	%rd101, %r272, 8;
	add.s64 	%rd102, %rd1, %rd101;
	ld.global.u32 	%r273, [%rd102];
	ld.global.u32 	%r274, [%rd102+4];
	st.local.v2.u32 	[%rd15], {%r273, %r274};
	cvta.global.u64 	%rd104, %rd103;
	{ // callseq 2, 0
	.param .b64 param0;
	st.param.b64 	[param0], %rd104;
	.param .b64 param1;
	st.param.b64 	[param1], %rd100;
	.param .b32 retval0;
	call.uni (retval0), 
	vprintf, 
	(
	param0, 
	param1
	);
	ld.param.b32 	%r275, [retval0];
	} // callseq 2
	ld.global.u32 	%r277, [%rd102];
	ld.global.u32 	%r278, [%rd102+4];
	mad.lo.s32 	%r279, %r277, %r101, %r278;
	cvt.s64.s32 	%rd106, %r279;
	add.s64 	%rd107, %rd3, %rd106;
	mov.b16 	%rs34, 88;
	st.global.u8 	[%rd107], %rs34;
	add.s32 	%r280, %r427, 2;
	mul.wide.u32 	%rd108, %r280, 8;
	add.s64 	%rd109, %rd1, %rd108;
	ld.global.u32 	%r281, [%rd109];
	ld.global.u32 	%r282, [%rd109+4];
	st.local.v2.u32 	[%rd15], {%r281, %r282};
	{ // callseq 3, 0
	.param .b64 param0;
	st.param.b64 	[param0], %rd104;
	.param .b64 param1;
	st.param.b64 	[param1], %rd100;
	.param .b32 retval0;
	call.uni (retval0), 
	vprintf, 
	(
	param0, 
	param1
	);
	ld.param.b32 	%r283, [retval0];
	} // callseq 3
	ld.global.u32 	%r285, [%rd109];
	ld.global.u32 	%r286, [%rd109+4];
	mad.lo.s32 	%r287, %r285, %r101, %r286;
	cvt.s64.s32 	%rd110, %r287;
	add.s64 	%rd111, %rd3, %rd110;
	st.global.u8 	[%rd111], %rs34;
	add.s32 	%r288, %r427, 1;
	mul.wide.u32 	%rd112, %r288, 8;
	add.s64 	%rd113, %rd1, %rd112;
	ld.global.u32 	%r289, [%rd113];
	ld.global.u32 	%r290, [%rd113+4];
	st.local.v2.u32 	[%rd15], {%r289, %r290};
	{ // callseq 4, 0
	.param .b64 param0;
	st.param.b64 	[param0], %rd104;
	.param .b64 param1;
	st.param.b64 	[param1], %rd100;
	.param .b32 retval0;
	call.uni (retval0), 
	vprintf, 
	(
	param0, 
	param1
	);
	ld.param.b32 	%r291, [retval0];
	} // callseq 4
	ld.global.u32 	%r293, [%rd113];
	ld.global.u32 	%r294, [%rd113+4];
	mad.lo.s32 	%r295, %r293, %r101, %r294;
	cvt.s64.s32 	%rd114, %r295;
	add.s64 	%rd115, %rd3, %rd114;
	st.global.u8 	[%rd115], %rs34;
	add.s32 	%r296, %r427, -4;
	mul.wide.u32 	%rd116, %r427, 8;
	add.s64 	%rd117, %rd1, %rd116;
	ld.global.u32 	%r297, [%rd117];
	ld.global.u32 	%r298, [%rd117+4];
	st.local.v2.u32 	[%rd15], {%r297, %r298};
	{ // callseq 5, 0
	.param .b64 param0;
	st.param.b64 	[param0], %rd104;
	.param .b64 param1;
	st.param.b64 	[param1], %rd100;
	.param .b32 retval0;
	call.uni (retval0), 
	vprintf, 
	(
	param0, 
	param1
	);
	ld.param.b32 	%r299, [retval0];
	} // callseq 5
	ld.global.u32 	%r301, [%rd117];
	ld.global.u32 	%r302, [%rd117+4];
	mad.lo.s32 	%r303, %r301, %r101, %r302;
	cvt.s64.s32 	%rd118, %r303;
	add.s64 	%rd119, %rd3, %rd118;
	st.global.u8 	[%rd119], %rs34;
	add.s32 	%r304, %r427, -1;
	mul.wide.u32 	%rd120, %r304, 8;
	add.s64 	%rd121, %rd1, %rd120;
	ld.global.u32 	%r305, [%rd121];
	ld.global.u32 	%r306, [%rd121+4];
	st.local.v2.u32 	[%rd15], {%r305, %r306};
	{ // callseq 6, 0
	.param .b64 param0;
	st.param.b64 	[param0], %rd104;
	.param .b64 param1;
	st.param.b64 	[param1], %rd100;
	.param .b32 retval0;
	call.uni (retval0), 
	vprintf, 
	(
	param0, 
	param1
	);
	ld.param.b32 	%r307, [retval0];
	} // callseq 6
	ld.global.u32 	%r309, [%rd121];
	ld.global.u32 	%r310, [%rd121+4];
	mad.lo.s32 	%r311, %r309, %r101, %r310;
	cvt.s64.s32 	%rd122, %r311;
	add.s64 	%rd123, %rd3, %rd122;
	st.global.u8 	[%rd123], %rs34;
	add.s32 	%r312, %r427, -2;
	mul.wide.u32 	%rd124, %r312, 8;
	add.s64 	%rd125, %rd1, %rd124;
	ld.global.u32 	%r313, [%rd125];
	ld.global.u32 	%r314, [%rd125+4];
	st.local.v2.u32 	[%rd15], {%r313, %r314};
	{ // callseq 7, 0
	.param .b64 param0;
	st.param.b64 	[param0], %rd104;
	.param .b64 param1;
	st.param.b64 	[param1], %rd100;
	.param .b32 retval0;
	call.uni (retval0), 
	vprintf, 
	(
	param0, 
	param1
	);
	ld.param.b32 	%r315, [retval0];
	} // callseq 7
	ld.global.u32 	%r317, [%rd125];
	ld.global.u32 	%r318, [%rd125+4];
	mad.lo.s32 	%r319, %r317, %r101, %r318;
	cvt.s64.s32 	%rd126, %r319;
	add.s64 	%rd127, %rd3, %rd126;
	st.global.u8 	[%rd127], %rs34;
	add.s32 	%r320, %r427, -3;
	mul.wide.u32 	%rd128, %r320, 8;
	add.s64 	%rd129, %rd1, %rd128;
	ld.global.u32 	%r321, [%rd129];
	ld.global.u32 	%r322, [%rd129+4];
	st.local.v2.u32 	[%rd15], {%r321, %r322};
	{ // callseq 8, 0
	.param .b64 param0;
	st.param.b64 	[param0], %rd104;
	.param .b64 param1;
	st.param.b64 	[param1], %rd100;
	.param .b32 retval0;
	call.uni (retval0), 
	vprintf, 
	(
	param0, 
	param1
	);
	ld.param.b32 	%r323, [retval0];
	} // callseq 8
	ld.global.u32 	%r325, [%rd129];
	ld.global.u32 	%r326, [%rd129+4];
	mad.lo.s32 	%r327, %r325, %r101, %r326;
	cvt.s64.s32 	%rd130, %r327;
	add.s64 	%rd131, %rd3, %rd130;
	st.global.u8 	[%rd131], %rs34;
	mul.wide.u32 	%rd132, %r296, 8;
	add.s64 	%rd133, %rd1, %rd132;
	ld.global.u32 	%r328, [%rd133];
	ld.global.u32 	%r329, [%rd133+4];
	st.local.v2.u32 	[%rd15], {%r328, %r329};
	{ // callseq 9, 0
	.param .b64 param0;
	st.param.b64 	[param0], %rd104;
	.param .b64 param1;
	st.param.b64 	[param1], %rd100;
	.param .b32 retval0;
	call.uni (retval0), 
	vprintf, 
	(
	param0, 
	param1
	);
	ld.param.b32 	%r330, [retval0];
	} // callseq 9
	ld.global.u32 	%r332, [%rd133];
	ld.global.u32 	%r333, [%rd133+4];
	mad.lo.s32 	%r334, %r332, %r101, %r333;
	cvt.s64.s32 	%rd134, %r334;
	add.s64 	%rd135, %rd3, %rd134;
	st.global.u8 	[%rd135], %rs34;
	add.s32 	%r427, %r427, -8;
	add.s32 	%r426, %r426, 8;
	setp.ne.s32 	%p117, %r426, 0;
	@%p117 bra 	$L__BB0_85;
	add.s32 	%r429, %r427, 3;
$L__BB0_87:
	setp.eq.s32 	%p118, %r87, 0;
	@%p118 bra 	$L__BB0_95;
	setp.lt.u32 	%p119, %r87, 4;
	@%p119 bra 	$L__BB0_90;
	mul.wide.u32 	%rd136, %r429, 8;
	add.s64 	%rd137, %rd1, %rd136;
	ld.global.u32 	%r335, [%rd137];
	ld.global.u32 	%r336, [%rd137+4];
	st.local.v2.u32 	[%rd15], {%r335, %r336};
	mov.u64 	%rd138, $str$1;
	cvta.global.u64 	%rd139, %rd138;
	{ // callseq 10, 0
	.param .b64 param0;
	st.param.b64 	[param0], %rd139;
	.param .b64 param1;
	st.param.b64 	[param1], %rd100;
	.param .b32 retval0;
	call.uni (retval0), 
	vprintf, 
	(
	param0, 
	param1
	);
	ld.param.b32 	%r337, [retval0];
	} // callseq 10
	ld.global.u32 	%r339, [%rd137];
	ld.global.u32 	%r340, [%rd137+4];
	mad.lo.s32 	%r341, %r339, %r101, %r340;
	cvt.s64.s32 	%rd141, %r341;
	add.s64 	%rd142, %rd3, %rd141;
	mov.b16 	%rs35, 88;
	st.global.u8 	[%rd142], %rs35;
	add.s32 	%r342, %r429, -1;
	mul.wide.u32 	%rd143, %r342, 8;
	add.s64 	%rd144, %rd1, %rd143;
	ld.global.u32 	%r343, [%rd144];
	ld.global.u32 	%r344, [%rd144+4];
	st.local.v2.u32 	[%rd15], {%r343, %r344};
	{ // callseq 11, 0
	.param .b64 param0;
	st.param.b64 	[param0], %rd139;
	.param .b64 param1;
	st.param.b64 	[param1], %rd100;
	.param .b32 retval0;
	call.uni (retval0), 
	vprintf, 
	(
	param0, 
	param1
	);
	ld.param.b32 	%r345, [retval0];
	} // callseq 11
	ld.global.u32 	%r347, [%rd144];
	ld.global.u32 	%r348, [%rd144+4];
	mad.lo.s32 	%r349, %r347, %r101, %r348;
	cvt.s64.s32 	%rd145, %r349;
	add.s64 	%rd146, %rd3, %rd145;
	st.global.u8 	[%rd146], %rs35;
	add.s32 	%r350, %r429, -2;
	mul.wide.u32 	%rd147, %r350, 8;
	add.s64 	%rd148, %rd1, %rd147;
	ld.global.u32 	%r351, [%rd148];
	ld.global.u32 	%r352, [%rd148+4];
	st.local.v2.u32 	[%rd15], {%r351, %r352};
	{ // callseq 12, 0
	.param .b64 param0;
	st.param.b64 	[param0], %rd139;
	.param .b64 param1;
	st.param.b64 	[param1], %rd100;
	.param .b32 retval0;
	call.uni (retval0), 
	vprintf, 
	(
	param0, 
	param1
	);
	ld.param.b32 	%r353, [retval0];
	} // callseq 12
	ld.global.u32 	%r355, [%rd148];
	ld.global.u32 	%r356, [%rd148+4];
	mad.lo.s32 	%r357, %r355, %r101, %r356;
	cvt.s64.s32 	%rd149, %r357;
	add.s64 	%rd150, %rd3, %rd149;
	st.global.u8 	[%rd150], %rs35;
	add.s32 	%r358, %r429, -3;
	mul.wide.u32 	%rd151, %r358, 8;
	add.s64 	%rd152, %rd1, %rd151;
	ld.global.u32 	%r359, [%rd152];
	ld.global.u32 	%r360, [%rd152+4];
	st.local.v2.u32 	[%rd15], {%r359, %r360};
	{ // callseq 13, 0
	.param .b64 param0;
	st.param.b64 	[param0], %rd139;
	.param .b64 param1;
	st.param.b64 	[param1], %rd100;
	.param .b32 retval0;
	call.uni (retval0), 
	vprintf, 
	(
	param0, 
	param1
	);
	ld.param.b32 	%r361, [retval0];
	} // callseq 13
	ld.global.u32 	%r363, [%rd152];
	ld.global.u32 	%r364, [%rd152+4];
	mad.lo.s32 	%r365, %r363, %r101, %r364;
	cvt.s64.s32 	%rd153, %r365;
	add.s64 	%rd154, %rd3, %rd153;
	st.global.u8 	[%rd154], %rs35;
	add.s32 	%r429, %r429, -4;
$L__BB0_90:
	and.b32  	%r366, %r86, 3;
	setp.eq.s32 	%p120, %r366, 0;
	@%p120 bra 	$L__BB0_95;
	setp.eq.s32 	%p121, %r366, 1;
	@%p121 bra 	$L__BB0_93;
	mul.wide.u32 	%rd155, %r429, 8;
	add.s64 	%rd156, %rd1, %rd155;
	ld.global.u32 	%r367, [%rd156];
	ld.global.u32 	%r368, [%rd156+4];
	st.local.v2.u32 	[%rd15], {%r367, %r368};
	mov.u64 	%rd157, $str$1;
	cvta.global.u64 	%rd158, %rd157;
	{ // callseq 14, 0
	.param .b64 param0;
	st.param.b64 	[param0], %rd158;
	.param .b64 param1;
	st.param.b64 	[param1], %rd100;
	.param .b32 retval0;
	call.uni (retval0), 
	vprintf, 
	(
	param0, 
	param1
	);
	ld.param.b32 	%r369, [retval0];
	} // callseq 14
	ld.global.u32 	%r371, [%rd156];
	ld.global.u32 	%r372, [%rd156+4];
	mad.lo.s32 	%r373, %r371, %r101, %r372;
	cvt.s64.s32 	%rd160, %r373;
	add.s64 	%rd161, %rd3, %rd160;
	mov.b16 	%rs36, 88;
	st.global.u8 	[%rd161], %rs36;
	add.s32 	%r374, %r429, -1;
	mul.wide.u32 	%rd162, %r374, 8;
	add.s64 	%rd163, %rd1, %rd162;
	ld.global.u32 	%r375, [%rd163];
	ld.global.u32 	%r376, [%rd163+4];
	st.local.v2.u32 	[%rd15], {%r375, %r376};
	{ // callseq 15, 0
	.param .b64 param0;
	st.param.b64 	[param0], %rd158;
	.param .b64 param1;
	st.param.b64 	[param1], %rd100;
	.param .b32 retval0;
	call.uni (retval0), 
	vprintf, 
	(
	param0, 
	param1
	);
	ld.param.b32 	%r377, [retval0];
	} // callseq 15
	ld.global.u32 	%r379, [%rd163];
	ld.global.u32 	%r380, [%rd163+4];
	mad.lo.s32 	%r381, %r379, %r101, %r380;
	cvt.s64.s32 	%rd164, %r381;
	add.s64 	%rd165, %rd3, %rd164;
	st.global.u8 	[%rd165], %rs36;
	add.s32 	%r429, %r429, -2;
$L__BB0_93:
	and.b32  	%r382, %r425, 1;
	setp.eq.b32 	%p122, %r382, 1;
	@%p122 bra 	$L__BB0_95;
	mul.wide.u32 	%rd166, %r429, 8;
	add.s64 	%rd167, %rd1, %rd166;
	ld.global.u32 	%r383, [%rd167];
	ld.global.u32 	%r384, [%rd167+4];
	st.local.v2.u32 	[%rd15], {%r383, %r384};
	mov.u64 	%rd168, $str$1;
	cvta.global.u64 	%rd169, %rd168;
	{ // callseq 16, 0
	.param .b64 param0;
	st.param.b64 	[param0], %rd169;
	.param .b64 param1;
	st.param.b64 	[param1], %rd100;
	.param .b32 retval0;
	call.uni (retval0), 
	vprintf, 
	(
	param0, 
	param1
	);
	ld.param.b32 	%r385, [retval0];
	} // callseq 16
	ld.global.u32 	%r387, [%rd167];
	ld.global.u32 	%r388, [%rd167+4];
	mad.lo.s32 	%r389, %r387, %r101, %r388;
	cvt.s64.s32 	%rd171, %r389;
	add.s64 	%rd172, %rd3, %rd171;
	mov.b16 	%rs37, 88;
	st.global.u8 	[%rd172], %rs37;
$L__BB0_95:
	mov.u64 	%rd173, $str$2;
	cvta.global.u64 	%rd174, %rd173;
	{ // callseq 17, 0
	.param .b64 param0;
	st.param.b64 	[param0], %rd174;
	.param .b64 param1;
	st.param.b64 	[param1], 0;
	.param .b32 retval0;
	call.uni (retval0), 
	vprintf, 
	(
	param0, 
	param1
	);
	ld.param.b32 	%r390, [retval0];
	} // callseq 17
	bra.uni 	$L__BB0_97;
$L__BB0_96:
	st.local.v2.u32 	[%rd6], {%r5, %r108};
	mov.u64 	%rd22, $str$3;
	cvta.global.u64 	%rd23, %rd22;
	{ // callseq 0, 0
	.param .b64 param0;
	st.param.b64 	[param0], %rd23;
	.param .b64 param1;
	st.param.b64 	[param1], %rd21;
	.param .b32 retval0;
	call.uni (retval0), 
	vprintf, 
	(
	param0, 
	param1
	);
	ld.param.b32 	%r110, [retval0];
	} // callseq 0
$L__BB0_97:
	ret;

}


// ===== COMPILED SASS (sm_100) =====

	.target	sm_100

	.elftype	@"ET_EXEC"


//--------------------- .note.nv.tkinfo           --------------------------
	.section	.note.nv.tkinfo,"",@"SHT_NOTE"
	.sectionflags	@"SHF_NOTE_NV_TKINFO"
	.tkinfo
        /*0018*/ 	.word	0x00000002
        /*0030*/ 	.string	""
        /*0030*/ 	.string	"ptxas"
        /*0030*/ 	.string	"Cuda compilation tools, release 13.0, V13.0.88"
        /*0030*/ 	.string	"Build cuda_13.0.r13.0/compiler.36424714_0"
        /*0030*/ 	.string	"-arch sm_100 -m 64 "



//--------------------- .note.nv.cuinfo           --------------------------
	.section	.note.nv.cuinfo,"",@"SHT_NOTE"
	.sectionflags	@"SHF_NOTE_NV_CUINFO"
        /*0018*/ 	.short	0x0002
        /*001a*/ 	.short	0x0064
        /*001c*/ 	.short	0x0082
	.zero		2


//--------------------- .nv.info                  --------------------------
	.section	.nv.info,"",@"SHT_CUDA_INFO"
	.align	4


	//----- nvinfo : EIATTR_REGCOUNT
	.align		4
        /*0000*/ 	.byte	0x04, 0x2f
        /*0002*/ 	.short	(.L_5 - .L_4)
	.align		4
.L_4:
        /*0004*/ 	.word	index@(_Z8findPathPci8PositionS0_PdPS0_PbS2_)
        /*0008*/ 	.word	0x0000002c


	//----- nvinfo : EIATTR_FRAME_SIZE
	.align		4
.L_5:
        /*000c*/ 	.byte	0x04, 0x11
        /*000e*/ 	.short	(.L_7 - .L_6)
	.align		4
.L_6:
        /*0010*/ 	.word	index@($__internal_0_$__cuda_sm20_sqrt_rn_f32_slowpath)
        /*0014*/ 	.word	0x00000008


	//----- nvinfo : EIATTR_FRAME_SIZE
	.align		4
.L_7:
        /*0018*/ 	.byte	0x04, 0x11
        /*001a*/ 	.short	(.L_9 - .L_8)
	.align		4
.L_8:
        /*001c*/ 	.word	index@(_Z8findPathPci8PositionS0_PdPS0_PbS2_)
        /*0020*/ 	.word	0x00000008


	//----- nvinfo : EIATTR_MIN_STACK_SIZE
	.align		4
.L_9:
        /*0024*/ 	.byte	0x04, 0x12
        /*0026*/ 	.short	(.L_11 - .L_10)
	.align		4
.L_10:
        /*0028*/ 	.word	index@(_Z8findPathPci8PositionS0_PdPS0_PbS2_)
        /*002c*/ 	.word	0x00000008
.L_11:


//--------------------- .nv.compat                --------------------------
	.section	.nv.compat,"",@"SHT_CUDA_COMPAT_INFO"
	.align	4
        /*0000*/ 	.byte	0x02, 0x09, 0x00, 0x00, 0x02, 0x02, 0x01, 0x00, 0x02, 0x05, 0x05, 0x00, 0x03, 0x07, 0x01, 0x01
        /*0010*/ 	.byte	0x02, 0x03, 0x00, 0x00, 0x02, 0x06, 0x01, 0x00, 0x04, 0x0b, 0x08, 0x00, 0x01, 0x00, 0x00, 0x00
        /*0020*/ 	.byte	0x00, 0x00, 0x00, 0x00


//--------------------- .nv.info._Z8findPathPci8PositionS0_PdPS0_PbS2_ --------------------------
	.section	.nv.info._Z8findPathPci8PositionS0_PdPS0_PbS2_,"",@"SHT_CUDA_INFO"
	.sectionflags	@""
	.align	4


	//----- nvinfo : EIATTR_CUDA_API_VERSION
	.align		4
        /*0000*/ 	.byte	0x04, 0x37
        /*0002*/ 	.short	(.L_13 - .L_12)
.L_12:
        /*0004*/ 	.word	0x00000082


	//----- nvinfo : EIATTR_KPARAM_INFO
	.align		4
.L_13:
        /*0008*/ 	.byte	0x04, 0x17
        /*000a*/ 	.short	(.L_15 - .L_14)
.L_14:
        /*000c*/ 	.word	0x00000000
        /*0010*/ 	.short	0x0007
        /*0012*/ 	.short	0x0038
        /*0014*/ 	.byte	0x00, 0xf5, 0x21, 0x00


	//----- nvinfo : EIATTR_KPARAM_INFO
	.align		4
.L_15:
        /*0018*/ 	.byte	0x04, 0x17
        /*001a*/ 	.short	(.L_17 - .L_16)
.L_16:
        /*001c*/ 	.word	0x00000000
        /*0020*/ 	.short	0x0006
        /*0022*/ 	.short	0x0030
        /*0024*/ 	.byte	0x00, 0xf5, 0x21, 0x00


	//----- nvinfo : EIATTR_KPARAM_INFO
	.align		4
.L_17:
        /*0028*/ 	.byte	0x04, 0x17
        /*002a*/ 	.short	(.L_19 - .L_18)
.L_18:
        /*002c*/ 	.word	0x00000000
        /*0030*/ 	.short	0x0005
        /*0032*/ 	.short	0x0028
        /*0034*/ 	.byte	0x00, 0xf5, 0x21, 0x00


	//----- nvinfo : EIATTR_KPARAM_INFO
	.align		4
.L_19:
        /*0038*/ 	.byte	0x04, 0x17
        /*003a*/ 	.short	(.L_21 - .L_20)
.L_20:
        /*003c*/ 	.word	0x00000000
        /*0040*/ 	.short	0x0004
        /*0042*/ 	.short	0x0020
        /*0044*/ 	.byte	0x00, 0xf5, 0x21, 0x00


	//----- nvinfo : EIATTR_KPARAM_INFO
	.align		4
.L_21:
        /*0048*/ 	.byte	0x04, 0x17
        /*004a*/ 	.short	(.L_23 - .L_22)
.L_22:
        /*004c*/ 	.word	0x00000000
        /*0050*/ 	.short	0x0003
        /*0052*/ 	.short	0x0014
        /*0054*/ 	.byte	0x00, 0xf0, 0x21, 0x00


	//----- nvinfo : EIATTR_KPARAM_INFO
	.align		4
.L_23:
        /*0058*/ 	.byte	0x04, 0x17
        /*005a*/ 	.short	(.L_25 - .L_24)
.L_24:
        /*005c*/ 	.word	0x00000000
        /*0060*/ 	.short	0x0002
        /*0062*/ 	.short	0x000c
        /*0064*/ 	.byte	0x00, 0xf0, 0x21, 0x00


	//----- nvinfo : EIATTR_KPARAM_INFO
	.align		4
.L_25:
        /*0068*/ 	.byte	0x04, 0x17
        /*006a*/ 	.short	(.L_27 - .L_26)
.L_26:
        /*006c*/ 	.word	0x00000000
        /*0070*/ 	.short	0x0001
        /*0072*/ 	.short	0x0008
        /*0074*/ 	.byte	0x00, 0xf0, 0x11, 0x00


	//----- nvinfo : EIATTR_KPARAM_INFO
	.align		4
.L_27:
        /*0078*/ 	.byte	0x04, 0x17
        /*007a*/ 	.short	(.L_29 - .L_28)
.L_28:
        /*007c*/ 	.word	0x00000000
        /*0080*/ 	.short	0x0000
        /*0082*/ 	.short	0x0000
        /*0084*/ 	.byte	0x00, 0xf5, 0x21, 0x00


	//----- nvinfo : EIATTR_SPARSE_MMA_MASK
	.align		4
.L_29:
        /*0088*/ 	.byte	0x03, 0x50
        /*008a*/ 	.short	0x0000


	//----- nvinfo : EIATTR_MAXREG_COUNT
	.align		4
        /*008c*/ 	.byte	0x03, 0x1b
        /*008e*/ 	.short	0x00ff


	//----- nvinfo : EIATTR_EXTERNS
	.align		4
        /*0090*/ 	.byte	0x04, 0x0f
        /*0092*/ 	.short	(.L_31 - .L_30)


	//   ....[0]....
	.align		4
.L_30:
        /*0094*/ 	.word	index@(vprintf)


	//----- nvinfo : EIATTR_MERCURY_ISA_VERSION
	.align		4
.L_31:
        /*0098*/ 	.byte	0x03, 0x5f
        /*009a*/ 	.short	0x0101


	//----- nvinfo : EIATTR_VRC_CTA_INIT_COUNT
	.align		4
        /*009c*/ 	.byte	0x02, 0x4a
	.zero		1
	.zero		1


	//----- nvinfo : EIATTR_SYSCALL_OFFSETS
	.align		4
        /*00a0*/ 	.byte	0x04, 0x46
        /*00a2*/ 	.short	(.L_33 - .L_32)


	//   ....[0]....
.L_32:
        /*00a4*/ 	.word	0x000043e0


	//   ....[1]....
        /*00a8*/ 	.word	0x000045c0


	//   ....[2]....
        /*00ac*/ 	.word	0x000047d0


	//   ....[3]....
        /*00b0*/ 	.word	0x000049e0


	//   ....[4]....
        /*00b4*/ 	.word	0x00004bf0


	//   ....[5]....
        /*00b8*/ 	.word	0x00004e00


	//   ....[6]....
        /*00bc*/ 	.word	0x00005010


	//   ....[7]....
        /*00c0*/ 	.word	0x00005220


	//   ....[8]....
        /*00c4*/ 	.word	0x00005420


	//   ....[9]....
        /*00c8*/ 	.word	0x000056d0


	//   ....[10]....
        /*00cc*/ 	.word	0x000058e0


	//   ....[11]....
        /*00d0*/ 	.word	0x00005af0


	//   ....[12]....
        /*00d4*/ 	.word	0x00005d00


	//   ....[13]....
        /*00d8*/ 	.word	0x00005f60


	//   ....[14]....
        /*00dc*/ 	.word	0x00006170


	//   ....[15]....
        /*00e0*/ 	.word	0x000063c0


	//   ....[16]....
        /*00e4*/ 	.word	0x00006530


	//   ....[17]....
        /*00e8*/ 	.word	0x000065e0


	//----- nvinfo : EIATTR_EXIT_INSTR_OFFSETS
	.align		4
.L_33:
        /*00ec*/ 	.byte	0x04, 0x1c
        /*00ee*/ 	.short	(.L_35 - .L_34)


	//   ....[0]....
.L_34:
        /*00f0*/ 	.word	0x000042b0


	//   ....[1]....
        /*00f4*/ 	.word	0x00004310


	//   ....[2]....
        /*00f8*/ 	.word	0x00004360


	//   ....[3]....
        /*00fc*/ 	.word	0x00006540


	//   ....[4]....
        /*0100*/ 	.word	0x000065f0


	//----- nvinfo : EIATTR_CRS_STACK_SIZE
	.align		4
.L_35:
        /*0104*/ 	.byte	0x04, 0x1e
        /*0106*/ 	.short	(.L_37 - .L_36)
.L_36:
        /*0108*/ 	.word	0x00000000


	//----- nvinfo : EIATTR_CBANK_PARAM_SIZE
	.align		4
.L_37:
        /*010c*/ 	.byte	0x03, 0x19
        /*010e*/ 	.short	0x0040


	//----- nvinfo : EIATTR_PARAM_CBANK
	.align		4
        /*0110*/ 	.byte	0x04, 0x0a
        /*0112*/ 	.short	(.L_39 - .L_38)
	.align		4
.L_38:
        /*0114*/ 	.word	index@(.nv.constant0._Z8findPathPci8PositionS0_PdPS0_PbS2_)
        /*0118*/ 	.short	0x0380
        /*011a*/ 	.short	0x0040


	//----- nvinfo : EIATTR_SW_WAR
	.align		4
.L_39:
        /*011c*/ 	.byte	0x04, 0x36
        /*011e*/ 	.short	(.L_41 - .L_40)
.L_40:
        /*0120*/ 	.word	0x00000008
.L_41:


//--------------------- .nv.callgraph             --------------------------
	.section	.nv.callgraph,"",@"SHT_CUDA_CALLGRAPH"
	.align	4
	.sectionentsize	8
	.align		4
        /*0000*/ 	.word	0x00000000
	.align		4
        /*0004*/ 	.word	0xffffffff
	.align		4
        /*0008*/ 	.word	index@(_Z8findPathPci8PositionS0_PdPS0_PbS2_)
	.align		4
        /*000c*/ 	.word	index@(vprintf)
	.align		4
        /*0010*/ 	.word	0x00000000
	.align		4
        /*0014*/ 	.word	0xfffffffe
	.align		4
        /*0018*/ 	.word	0x00000000
	.align		4
        /*001c*/ 	.word	0xfffffffd
	.align		4
        /*0020*/ 	.word	0x00000000
	.align		4
        /*0024*/ 	.word	0xfffffffc


//--------------------- .nv.constant4             --------------------------
	.section	.nv.constant4,"a",@progbits
	.align	8
	.align		8
.nv.constant4:
        /*0000*/ 	.dword	vprintf
	.align		8
        /*0008*/ 	.dword	$str
	.align		8
        /*0010*/ 	.dword	$str$1
	.align		8
        /*0018*/ 	.dword	$str$2
	.align		8
        /*0020*/ 	.dword	$str$3


//--------------------- .text._Z8findPathPci8PositionS0_PdPS0_PbS2_ --------------------------
	.section	.text._Z8findPathPci8PositionS0_PdPS0_PbS2_,"ax",@progbits
	.align	128
        .global         _Z8findPathPci8PositionS0_PdPS0_PbS2_
        .type           _Z8findPathPci8PositionS0_PdPS0_PbS2_,@function
        .size           _Z8findPathPci8PositionS0_PdPS0_PbS2_,(.L_x_93 - _Z8findPathPci8PositionS0_PdPS0_PbS2_)
        .other          _Z8findPathPci8PositionS0_PdPS0_PbS2_,@"STO_CUDA_ENTRY STV_DEFAULT"
_Z8findPathPci8PositionS0_PdPS0_PbS2_:
.text._Z8findPathPci8PositionS0_PdPS0_PbS2_:
[----:B------:R-:W0:Y:S01]  /*0000*/  LDC R1, c[0x0][0x37c] ;  /* 0x0000df00ff017b82 */ /* 0x000e220000000800 */
[----:B------:R-:W1:Y:S01]  /*0010*/  S2R R3, SR_TID.X ;  /* 0x0000000000037919 */ /* 0x000e620000002100 */
[----:B------:R-:W2:Y:S06]  /*0020*/  LDCU UR5, c[0x0][0x2fc] ;  /* 0x00005f80ff0577ac */ /* 0x000eac0008000800 */
[----:B------:R-:W1:Y:S01]  /*0030*/  LDC R8, c[0x0][0x360] ;  /* 0x0000d800ff087b82 */ /* 0x000e620000000800 */
[----:B0-----:R-:W-:Y:S01]  /*0040*/  VIADD R1, R1, 0xfffffff8 ;  /* 0xfffffff801017836 */ /* 0x001fe20000000000 */
[----:B------:R-:W0:Y:S01]  /*0050*/  S2R R0, SR_TID.Y ;  /* 0x0000000000007919 */ /* 0x000e220000002200 */
[----:B------:R-:W3:Y:S01]  /*0060*/  LDCU UR36, c[0x0][0x388] ;  /* 0x00007100ff2477ac */ /* 0x000ee20008000800 */
[----:B------:R-:W4:Y:S04]  /*0070*/  LDCU UR4, c[0x0][0x2f8] ;  /* 0x00005f00ff0477ac */ /* 0x000f280008000800 */
[----:B------:R-:W1:Y:S08]  /*0080*/  S2UR UR6, SR_CTAID.X ;  /* 0x00000000000679c3 */ /* 0x000e700000002500 */
[----:B------:R-:W0:Y:S08]  /*0090*/  S2UR UR7, SR_CTAID.Y ;  /* 0x00000000000779c3 */ /* 0x000e300000002600 */
[----:B------:R-:W0:Y:S01]  /*00a0*/  LDC R9, c[0x0][0x364] ;  /* 0x0000d900ff097b82 */ /* 0x000e220000000800 */
[----:B----4-:R-:W-:-:S05]  /*00b0*/  IADD3 R16, P1, PT, R1, UR4, RZ ;  /* 0x0000000401107c10 */ /* 0x010fca000ff3e0ff */
[----:B--2---:R-:W-:Y:S02]  /*00c0*/  IMAD.X R2, RZ, RZ, UR5, P1 ;  /* 0x00000005ff027e24 */ /* 0x004fe400088e06ff */
[----:B-1----:R-:W-:Y:S02]  /*00d0*/  IMAD R8, R8, UR6, R3 ;  /* 0x0000000608087c24 */ /* 0x002fe4000f8e0203 */
[----:B0-----:R-:W-:-:S05]  /*00e0*/  IMAD R9, R9, UR7, R0 ;  /* 0x0000000709097c24 */ /* 0x001fca000f8e0200 */
[----:B------:R-:W-:-:S04]  /*00f0*/  VIMNMX R0, PT, PT, R8, R9, !PT ;  /* 0x0000000908007248 */ /* 0x000fc80007fe0100 */
[----:B---3--:R-:W-:-:S13]  /*0100*/  ISETP.GE.AND P0, PT, R0, UR36, PT ;  /* 0x0000002400007c0c */ /* 0x008fda000bf06270 */
[----:B------:R-:W-:Y:S05]  /*0110*/  @P0 BRA `(.L_x_0) ;  /* 0x00000064000c0947 */ /* 0x000fea0003800000 */
[----:B------:R-:W0:Y:S01]  /*0120*/  LDC.64 R22, c[0x0][0x358] ;  /* 0x0000d600ff167b82 */ /* 0x000e220000000a00 */
[----:B------:R-:W-:Y:S01]  /*0130*/  UIADD3 UR4, UPT, UPT, UR36, -0x1, URZ ;  /* 0xffffffff24047890 */ /* 0x000fe2000fffe0ff */
[----:B------:R-:W-:Y:S01]  /*0140*/  IMAD.MOV.U32 R3, RZ, RZ, RZ ;  /* 0x000000ffff037224 */ /* 0x000fe200078e00ff */
[----:B------:R-:W-:Y:S02]  /*0150*/  ULOP3.LUT UR5, UR36, 0x7, URZ, 0xc0, !UPT ;  /* 0x0000000724057892 */ /* 0x000fe4000f8ec0ff */
[----:B------:R-:W-:Y:S02]  /*0160*/  UISETP.GE.U32.AND UP0, UPT, UR4, 0x7, UPT ;  /* 0x000000070400788c */ /* 0x000fe4000bf06070 */
[----:B------:R-:W-:-:S07]  /*0170*/  UISETP.NE.AND UP1, UPT, UR5, URZ, UPT ;  /* 0x000000ff0500728c */ /* 0x000fce000bf25270 */
[----:B------:R-:W-:Y:S05]  /*0180*/  BRA.U !UP0, `(.L_x_1) ;  /* 0x0000000108f87547 */ /* 0x000fea000b800000 */
[----:B------:R-:W1:Y:S01]  /*0190*/  LDC.64 R10, c[0x0][0x3a0] ;  /* 0x0000e800ff0a7b82 */ /* 0x000e620000000a00 */
[----:B------:R-:W-:Y:S01]  /*01a0*/  ULOP3.LUT UR4, UR36, 0x7ffffff8, URZ, 0xc0, !UPT ;  /* 0x7ffffff824047892 */ /* 0x000fe2000f8ec0ff */
[----:B------:R-:W-:Y:S01]  /*01b0*/  IMAD.MOV.U32 R0, RZ, RZ, RZ ;  /* 0x000000ffff007224 */ /* 0x000fe200078e00ff */
[----:B------:R-:W2:Y:S04]  /*01c0*/  LDCU.64 UR6, c[0x0][0x3b0] ;  /* 0x00007600ff0677ac */ /* 0x000ea80008000a00 */
[----:B------:R-:W-:-:S07]  /*01d0*/  IMAD.U32 R3, RZ, RZ, UR4 ;  /* 0x00000004ff037e24 */ /* 0x000fce000f8e00ff */
.L_x_2:
[----:B0-----:R-:W-:Y:S01]  /*01e0*/  R2UR UR8, R22 ;  /* 0x00000000160872ca */ /* 0x001fe200000e0000 */
[----:B---3--:R-:W-:Y:S01]  /*01f0*/  IMAD R7, R8, UR36, R0 ;  /* 0x0000002408077c24 */ /* 0x008fe2000f8e0200 */
[C---:B------:R-:W-:Y:S01]  /*0200*/  R2UR UR9, R23.reuse ;  /* 0x00000000170972ca */ /* 0x040fe200000e0000 */
[----:B------:R-:W-:Y:S01]  /*0210*/  IMAD.MOV.U32 R12, RZ, RZ, 0x0 ;  /* 0x00000000ff0c7424 */ /* 0x000fe200078e00ff */
[C---:B------:R-:W-:Y:S01]  /*0220*/  R2UR UR10, R22.reuse ;  /* 0x00000000160a72ca */ /* 0x040fe200000e0000 */
[----:B------:R-:W-:Y:S01]  /*0230*/  IMAD.MOV.U32 R13, RZ, RZ, 0x7ff00000 ;  /* 0x7ff00000ff0d7424 */ /* 0x000fe200078e00ff */
[----:B------:R-:W-:Y:S01]  /*0240*/  R2UR UR11, R23 ;  /* 0x00000000170b72ca */ /* 0x000fe200000e0000 */
[----:B-1----:R-:W-:Y:S01]  /*0250*/  IMAD.WIDE R4, R7, 0x8, R10 ;  /* 0x0000000807047825 */ /* 0x002fe200078e020a */
[----:B------:R-:W-:Y:S02]  /*0260*/  R2UR UR12, R22 ;  /* 0x00000000160c72ca */ /* 0x000fe400000e0000 */
[----:B------:R-:W-:Y:S01]  /*0270*/  R2UR UR13, R23 ;  /* 0x00000000170d72ca */ /* 0x000fe200000e0000 */
[----:B------:R-:W-:Y:S01]  /*0280*/  VIADD R0, R0, 0x8 ;  /* 0x0000000800007836 */ /* 0x000fe20000000000 */
[----:B------:R-:W-:-:S02]  /*0290*/  R2UR UR14, R22 ;  /* 0x00000000160e72ca */ /* 0x000fc400000e0000 */
[C---:B------:R-:W-:Y:S01]  /*02a0*/  R2UR UR15, R23.reuse ;  /* 0x00000000170f72ca */ /* 0x040fe200000e0000 */
[----:B------:R3:W-:Y:S01]  /*02b0*/  STG.E.64 desc[UR8][R4.64], R12 ;  /* 0x0000000c04007986 */ /* 0x0007e2000c101b08 */
[C---:B------:R-:W-:Y:S02]  /*02c0*/  R2UR UR16, R22.reuse ;  /* 0x00000000161072ca */ /* 0x040fe400000e0000 */
[C---:B------:R-:W-:Y:S02]  /*02d0*/  R2UR UR17, R23.reuse ;  /* 0x00000000171172ca */ /* 0x040fe400000e0000 */
[----:B------:R-:W-:Y:S02]  /*02e0*/  R2UR UR18, R22 ;  /* 0x00000000161272ca */ /* 0x000fe400000e0000 */
[----:B------:R-:W-:Y:S02]  /*02f0*/  R2UR UR19, R23 ;  /* 0x00000000171372ca */ /* 0x000fe400000e0000 */
[----:B--2---:R-:W-:-:S02]  /*0300*/  IADD3 R6, P0, PT, R7, UR6, RZ ;  /* 0x0000000607067c10 */ /* 0x004fc4000ff1e0ff */
[C---:B------:R-:W-:Y:S02]  /*0310*/  R2UR UR20, R22.reuse ;  /* 0x00000000161472ca */ /* 0x040fe400000e0000 */
[C---:B------:R-:W-:Y:S02]  /*0320*/  R2UR UR21, R23.reuse ;  /* 0x00000000171572ca */ /* 0x040fe400000e0000 */
[C---:B------:R-:W-:Y:S02]  /*0330*/  R2UR UR22, R22.reuse ;  /* 0x00000000161672ca */ /* 0x040fe400000e0000 */
[C---:B------:R-:W-:Y:S02]  /*0340*/  R2UR UR23, R23.reuse ;  /* 0x00000000171772ca */ /* 0x040fe400000e0000 */
[----:B------:R-:W-:Y:S02]  /*0350*/  R2UR UR24, R22 ;  /* 0x00000000161872ca */ /* 0x000fe400000e0000 */
[----:B------:R-:W-:-:S02]  /*0360*/  R2UR UR25, R23 ;  /* 0x00000000171972ca */ /* 0x000fc400000e0000 */
[C---:B------:R-:W-:Y:S02]  /*0370*/  R2UR UR26, R22.reuse ;  /* 0x00000000161a72ca */ /* 0x040fe400000e0000 */
[----:B------:R-:W-:Y:S02]  /*0380*/  R2UR UR27, R23 ;  /* 0x00000000171b72ca */ /* 0x000fe400000e0000 */
[----:B------:R-:W-:Y:S02]  /*0390*/  LEA.HI.X.SX32 R7, R7, UR7, 0x1, P0 ;  /* 0x0000000707077c11 */ /* 0x000fe400080f0eff */
[C---:B------:R-:W-:Y:S02]  /*03a0*/  R2UR UR28, R22.reuse ;  /* 0x00000000161c72ca */ /* 0x040fe400000e0000 */
[----:B------:R-:W-:Y:S01]  /*03b0*/  R2UR UR29, R23 ;  /* 0x00000000171d72ca */ /* 0x000fe200000e0000 */
[----:B------:R3:W-:Y:S01]  /*03c0*/  STG.E.U8 desc[UR10][R6.64], RZ ;  /* 0x000000ff06007986 */ /* 0x0007e2000c10110a */
[----:B------:R-:W-:-:S02]  /*03d0*/  R2UR UR30, R22 ;  /* 0x00000000161e72ca */ /* 0x000fc400000e0000 */
[C---:B------:R-:W-:Y:S01]  /*03e0*/  R2UR UR31, R23.reuse ;  /* 0x00000000171f72ca */ /* 0x040fe200000e0000 */
[----:B------:R3:W-:Y:S01]  /*03f0*/  STG.E.64 desc[UR12][R4.64+0x8], R12 ;  /* 0x0000080c04007986 */ /* 0x0007e2000c101b0c */
[C---:B------:R-:W-:Y:S02]  /*0400*/  R2UR UR32, R22.reuse ;  /* 0x00000000162072ca */ /* 0x040fe400000e0000 */
[C---:B------:R-:W-:Y:S01]  /*0410*/  R2UR UR33, R23.reuse ;  /* 0x00000000172172ca */ /* 0x040fe200000e0000 */
[----:B------:R3:W-:Y:S01]  /*0420*/  STG.E.U8 desc[UR14][R6.64+0x1], RZ ;  /* 0x000001ff06007986 */ /* 0x0007e2000c10110e */
[C---:B------:R-:W-:Y:S02]  /*0430*/  R2UR UR34, R22.reuse ;  /* 0x00000000162272ca */ /* 0x040fe400000e0000 */
[----:B------:R-:W-:Y:S01]  /*0440*/  R2UR UR35, R23 ;  /* 0x00000000172372ca */ /* 0x000fe200000e0000 */
[----:B------:R3:W-:Y:S01]  /*0450*/  STG.E.64 desc[UR16][R4.64+0x10], R12 ;  /* 0x0000100c04007986 */ /* 0x0007e2000c101b10 */
[----:B------:R-:W-:-:S02]  /*0460*/  R2UR UR38, R22 ;  /* 0x00000000162672ca */ /* 0x000fc400000e0000 */
[C---:B------:R-:W-:Y:S01]  /*0470*/  R2UR UR39, R23.reuse ;  /* 0x00000000172772ca */ /* 0x040fe200000e0000 */
[----:B------:R3:W-:Y:S01]  /*0480*/  STG.E.U8 desc[UR18][R6.64+0x2], RZ ;  /* 0x000002ff06007986 */ /* 0x0007e2000c101112 */
[----:B------:R-:W-:Y:S02]  /*0490*/  R2UR UR40, R22 ;  /* 0x00000000162872ca */ /* 0x000fe400000e0000 */
[----:B------:R-:W-:Y:S01]  /*04a0*/  R2UR UR41, R23 ;  /* 0x00000000172972ca */ /* 0x000fe200000e0000 */
[----:B------:R3:W-:Y:S01]  /*04b0*/  STG.E.64 desc[UR20][R4.64+0x18], R12 ;  /* 0x0000180c04007986 */ /* 0x0007e2000c101b14 */
[----:B------:R-:W-:-:S03]  /*04c0*/  ISETP.NE.AND P0, PT, R0, R3, PT ;  /* 0x000000030000720c */ /* 0x000fc60003f05270 */
[----:B------:R3:W-:Y:S04]  /*04d0*/  STG.E.U8 desc[UR22][R6.64+0x3], RZ ;  /* 0x000003ff06007986 */ /* 0x0007e8000c101116 */
[----:B------:R3:W-:Y:S04]  /*04e0*/  STG.E.64 desc[UR24][R4.64+0x20], R12 ;  /* 0x0000200c04007986 */ /* 0x0007e8000c101b18 */
[----:B------:R3:W-:Y:S04]  /*04f0*/  STG.E.U8 desc[UR26][R6.64+0x4], RZ ;  /* 0x000004ff06007986 */ /* 0x0007e8000c10111a */
[----:B------:R3:W-:Y:S04]  /*0500*/  STG.E.64 desc[UR28][R4.64+0x28], R12 ;  /* 0x0000280c04007986 */ /* 0x0007e8000c101b1c */
[----:B------:R3:W-:Y:S04]  /*0510*/  STG.E.U8 desc[UR30][R6.64+0x5], RZ ;  /* 0x000005ff06007986 */ /* 0x0007e8000c10111e */
[----:B------:R3:W-:Y:S04]  /*0520*/  STG.E.64 desc[UR32][R4.64+0x30], R12 ;  /* 0x0000300c04007986 */ /* 0x0007e8000c101b20 */
[----:B------:R3:W-:Y:S04]  /*0530*/  STG.E.U8 desc[UR34][R6.64+0x6], RZ ;  /* 0x000006ff06007986 */ /* 0x0007e8000c101122 */
[----:B------:R3:W-:Y:S04]  /*0540*/  STG.E.64 desc[UR38][R4.64+0x38], R12 ;  /* 0x0000380c04007986 */ /* 0x0007e8000c101b26 */
[----:B------:R3:W-:Y:S01]  /*0550*/  STG.E.U8 desc[UR40][R6.64+0x7], RZ ;  /* 0x000007ff06007986 */ /* 0x0007e2000c101128 */
[----:B------:R-:W-:Y:S05]  /*0560*/  @P0 BRA `(.L_x_2) ;  /* 0xfffffffc001c0947 */ /* 0x000fea000383ffff */
.L_x_1:
[----:B------:R-:W-:Y:S05]  /*0570*/  BRA.U !UP1, `(.L_x_3) ;  /* 0x0000000509387547 */ /* 0x000fea000b800000 */
[----:B------:R-:W-:Y:S02]  /*0580*/  UISETP.GE.U32.AND UP0, UPT, UR5, 0x4, UPT ;  /* 0x000000040500788c */ /* 0x000fe4000bf06070 */
[----:B------:R-:W-:-:S04]  /*0590*/  ULOP3.LUT UR4, UR36, 0x3, URZ, 0xc0, !UPT ;  /* 0x0000000324047892 */ /* 0x000fc8000f8ec0ff */
[----:B------:R-:W-:-:S03]  /*05a0*/  UISETP.NE.AND UP1, UPT, UR4, URZ, UPT ;  /* 0x000000ff0400728c */ /* 0x000fc6000bf25270 */
[----:B------:R-:W-:Y:S08]  /*05b0*/  BRA.U !UP0, `(.L_x_4) ;  /* 0x0000000108847547 */ /* 0x000ff0000b800000 */
[----:B---3--:R-:W1:Y:S01]  /*05c0*/  LDC.64 R4, c[0x0][0x3a0] ;  /* 0x0000e800ff047b82 */ /* 0x008e620000000a00 */
[----:B------:R-:W2:Y:S01]  /*05d0*/  LDCU.64 UR6, c[0x0][0x3b0] ;  /* 0x00007600ff0677ac */ /* 0x000ea20008000a00 */
[----:B0-----:R-:W-:Y:S01]  /*05e0*/  R2UR UR8, R22 ;  /* 0x00000000160872ca */ /* 0x001fe200000e0000 */
[----:B------:R-:W-:Y:S01]  /*05f0*/  IMAD R7, R8, UR36, R3 ;  /* 0x0000002408077c24 */ /* 0x000fe2000f8e0203 */
[C---:B------:R-:W-:Y:S01]  /*0600*/  R2UR UR9, R23.reuse ;  /* 0x00000000170972ca */ /* 0x040fe200000e0000 */
[----:B------:R-:W-:Y:S01]  /*0610*/  IMAD.MOV.U32 R10, RZ, RZ, 0x0 ;  /* 0x00000000ff0a7424 */ /* 0x000fe200078e00ff */
[C---:B------:R-:W-:Y:S01]  /*0620*/  R2UR UR10, R22.reuse ;  /* 0x00000000160a72ca */ /* 0x040fe200000e0000 */
[----:B------:R-:W-:Y:S01]  /*0630*/  IMAD.MOV.U32 R11, RZ, RZ, 0x7ff00000 ;  /* 0x7ff00000ff0b7424 */ /* 0x000fe200078e00ff */
[----:B------:R-:W-:Y:S01]  /*0640*/  R2UR UR11, R23 ;  /* 0x00000000170b72ca */ /* 0x000fe200000e0000 */
[----:B------:R-:W-:Y:S01]  /*0650*/  VIADD R3, R3, 0x4 ;  /* 0x0000000403037836 */ /* 0x000fe20000000000 */
[----:B------:R-:W-:-:S02]  /*0660*/  R2UR UR12, R22 ;  /* 0x00000000160c72ca */ /* 0x000fc400000e0000 */
[C---:B------:R-:W-:Y:S02]  /*0670*/  R2UR UR13, R23.reuse ;  /* 0x00000000170d72ca */ /* 0x040fe400000e0000 */
[C---:B------:R-:W-:Y:S02]  /*0680*/  R2UR UR14, R22.reuse ;  /* 0x00000000160e72ca */ /* 0x040fe400000e0000 */
[C---:B------:R-:W-:Y:S02]  /*0690*/  R2UR UR15, R23.reuse ;  /* 0x00000000170f72ca */ /* 0x040fe400000e0000 */
[C---:B------:R-:W-:Y:S02]  /*06a0*/  R2UR UR16, R22.reuse ;  /* 0x00000000161072ca */ /* 0x040fe400000e0000 */
[----:B------:R-:W-:Y:S02]  /*06b0*/  R2UR UR17, R23 ;  /* 0x00000000171172ca */ /* 0x000fe400000e0000 */
[----:B------:R-:W-:-:S02]  /*06c0*/  R2UR UR18, R22 ;  /* 0x00000000161272ca */ /* 0x000fc400000e0000 */
[----:B------:R-:W-:Y:S01]  /*06d0*/  R2UR UR19, R23 ;  /* 0x00000000171372ca */ /* 0x000fe200000e0000 */
[C---:B-1----:R-:W-:Y:S01]  /*06e0*/  IMAD.WIDE R4, R7.reuse, 0x8, R4 ;  /* 0x0000000807047825 */ /* 0x042fe200078e0204 */
[----:B--2---:R-:W-:Y:S02]  /*06f0*/  IADD3 R6, P0, PT, R7, UR6, RZ ;  /* 0x0000000607067c10 */ /* 0x004fe4000ff1e0ff */
[C---:B------:R-:W-:Y:S02]  /*0700*/  R2UR UR20, R22.reuse ;  /* 0x00000000161472ca */ /* 0x040fe400000e0000 */
[C---:B------:R-:W-:Y:S01]  /*0710*/  R2UR UR21, R23.reuse ;  /* 0x00000000171572ca */ /* 0x040fe200000e0000 */
[----:B------:R1:W-:Y:S01]  /*0720*/  STG.E.64 desc[UR8][R4.64], R10 ;  /* 0x0000000a04007986 */ /* 0x0003e2000c101b08 */
[----:B------:R-:W-:Y:S02]  /*0730*/  R2UR UR22, R22 ;  /* 0x00000000161672ca */ /* 0x000fe400000e0000 */
[----:B------:R-:W-:-:S02]  /*0740*/  R2UR UR23, R23 ;  /* 0x00000000171772ca */ /* 0x000fc400000e0000 */
[----:B------:R-:W-:-:S05]  /*0750*/  LEA.HI.X.SX32 R7, R7, UR7, 0x1, P0 ;  /* 0x0000000707077c11 */ /* 0x000fca00080f0eff */
[----:B------:R1:W-:Y:S04]  /*0760*/  STG.E.U8 desc[UR10][R6.64], RZ ;  /* 0x000000ff06007986 */ /* 0x0003e8000c10110a */
[----:B------:R1:W-:Y:S04]  /*0770*/  STG.E.64 desc[UR12][R4.64+0x8], R10 ;  /* 0x0000080a04007986 */ /* 0x0003e8000c101b0c */
[----:B------:R1:W-:Y:S04]  /*0780*/  STG.E.U8 desc[UR14][R6.64+0x1], RZ ;  /* 0x000001ff06007986 */ /* 0x0003e8000c10110e */
[----:B------:R1:W-:Y:S04]  /*0790*/  STG.E.64 desc[UR16][R4.64+0x10], R10 ;  /* 0x0000100a04007986 */ /* 0x0003e8000c101b10 */
[----:B------:R1:W-:Y:S04]  /*07a0*/  STG.E.U8 desc[UR18][R6.64+0x2], RZ ;  /* 0x000002ff06007986 */ /* 0x0003e8000c101112 */
[----:B------:R1:W-:Y:S04]  /*07b0*/  STG.E.64 desc[UR20][R4.64+0x18], R10 ;  /* 0x0000180a04007986 */ /* 0x0003e8000c101b14 */
[----:B------:R1:W-:Y:S02]  /*07c0*/  STG.E.U8 desc[UR22][R6.64+0x3], RZ ;  /* 0x000003ff06007986 */ /* 0x0003e4000c101116 */
.L_x_4:
[----:B------:R-:W-:Y:S05]  /*07d0*/  BRA.U !UP1, `(.L_x_3) ;  /* 0x0000000109a07547 */ /* 0x000fea000b800000 */
[----:B------:R-:W-:Y:S02]  /*07e0*/  UISETP.NE.AND UP0, UPT, UR4, 0x1, UPT ;  /* 0x000000010400788c */ /* 0x000fe4000bf05270 */
[----:B------:R-:W-:-:S04]  /*07f0*/  ULOP3.LUT UR5, UR36, 0x1, URZ, 0xc0, !UPT ;  /* 0x0000000124057892 */ /* 0x000fc8000f8ec0ff */
[----:B------:R-:W-:-:S03]  /*0800*/  UISETP.NE.U32.AND UP1, UPT, UR5, 0x1, UPT ;  /* 0x000000010500788c */ /* 0x000fc6000bf25070 */
[----:B------:R-:W-:Y:S08]  /*0810*/  BRA.U !UP0, `(.L_x_5) ;  /* 0x0000000108547547 */ /* 0x000ff0000b800000 */
[----:B-1-3--:R-:W1:Y:S01]  /*0820*/  LDC.64 R4, c[0x0][0x3a0] ;  /* 0x0000e800ff047b82 */ /* 0x00ae620000000a00 */
        /* <DEDUP_REMOVED lines=11> */
[----:B------:R-:W-:Y:S02]  /*08e0*/  R2UR UR12, R22 ;  /* 0x00000000160c72ca */ /* 0x000fe400000e0000 */
[----:B------:R-:W-:Y:S02]  /*08f0*/  R2UR UR13, R23 ;  /* 0x00000000170d72ca */ /* 0x000fe400000e0000 */
[----:B--2---:R-:W-:-:S04]  /*0900*/  IADD3 R10, P0, PT, R9, UR4, RZ ;  /* 0x00000004090a7c10 */ /* 0x004fc8000ff1e0ff */
[C---:B------:R-:W-:Y:S01]  /*0910*/  LEA.HI.X.SX32 R11, R9.reuse, UR5, 0x1, P0 ;  /* 0x00000005090b7c11 */ /* 0x040fe200080f0eff */
[----:B-1----:R-:W-:-:S05]  /*0920*/  IMAD.WIDE R4, R9, 0x8, R4 ;  /* 0x0000000809047825 */ /* 0x002fca00078e0204 */
[----:B------:R2:W-:Y:S04]  /*0930*/  STG.E.64 desc[UR6][R4.64], R6 ;  /* 0x0000000604007986 */ /* 0x0005e8000c101b06 */
[----:B------:R2:W-:Y:S04]  /*0940*/  STG.E.U8 desc[UR8][R10.64], RZ ;  /* 0x000000ff0a007986 */ /* 0x0005e8000c101108 */
[----:B------:R2:W-:Y:S04]  /*0950*/  STG.E.64 desc[UR10][R4.64+0x8], R6 ;  /* 0x0000080604007986 */ /* 0x0005e8000c101b0a */
[----:B------:R2:W-:Y:S02]  /*0960*/  STG.E.U8 desc[UR12][R10.64+0x1], RZ ;  /* 0x000001ff0a007986 */ /* 0x0005e4000c10110c */
.L_x_5:
[----:B------:R-:W-:Y:S05]  /*0970*/  BRA.U UP1, `(.L_x_3) ;  /* 0x0000000101387547 */ /* 0x000fea000b800000 */
[----:B-123--:R-:W1:Y:S01]  /*0980*/  LDC.64 R4, c[0x0][0x3a0] ;  /* 0x0000e800ff047b82 */ /* 0x00ee620000000a00 */
[----:B------:R-:W2:Y:S01]  /*0990*/  LDCU.64 UR4, c[0x0][0x3b0] ;  /* 0x00007600ff0477ac */ /* 0x000ea20008000a00 */
[----:B------:R-:W-:Y:S01]  /*09a0*/  IMAD R3, R8, UR36, R3 ;  /* 0x0000002408037c24 */ /* 0x000fe2000f8e0203 */
[C---:B0-----:R-:W-:Y:S01]  /*09b0*/  R2UR UR6, R22.reuse ;  /* 0x00000000160672ca */ /* 0x041fe200000e0000 */
[----:B------:R-:W-:Y:S01]  /*09c0*/  IMAD.MOV.U32 R6, RZ, RZ, 0x0 ;  /* 0x00000000ff067424 */ /* 0x000fe200078e00ff */
[C---:B------:R-:W-:Y:S01]  /*09d0*/  R2UR UR7, R23.reuse ;  /* 0x00000000170772ca */ /* 0x040fe200000e0000 */
[----:B------:R-:W-:Y:S01]  /*09e0*/  IMAD.MOV.U32 R7, RZ, RZ, 0x7ff00000 ;  /* 0x7ff00000ff077424 */ /* 0x000fe200078e00ff */
[----:B------:R-:W-:Y:S02]  /*09f0*/  R2UR UR8, R22 ;  /* 0x00000000160872ca */ /* 0x000fe400000e0000 */
[----:B------:R-:W-:Y:S02]  /*0a00*/  R2UR UR9, R23 ;  /* 0x00000000170972ca */ /* 0x000fe400000e0000 */
[----:B--2---:R-:W-:-:S04]  /*0a10*/  IADD3 R8, P0, PT, R3, UR4, RZ ;  /* 0x0000000403087c10 */ /* 0x004fc8000ff1e0ff */
[C---:B------:R-:W-:Y:S01]  /*0a20*/  LEA.HI.X.SX32 R9, R3.reuse, UR5, 0x1, P0 ;  /* 0x0000000503097c11 */ /* 0x040fe200080f0eff */
[----:B-1----:R-:W-:-:S05]  /*0a30*/  IMAD.WIDE R4, R3, 0x8, R4 ;  /* 0x0000000803047825 */ /* 0x002fca00078e0204 */
[----:B------:R4:W-:Y:S04]  /*0a40*/  STG.E.64 desc[UR6][R4.64], R6 ;  /* 0x0000000604007986 */ /* 0x0009e8000c101b06 */
[----:B------:R4:W-:Y:S02]  /*0a50*/  STG.E.U8 desc[UR8][R8.64], RZ ;  /* 0x000000ff08007986 */ /* 0x0009e4000c101108 */
.L_x_3:
[----:B------:R-:W5:Y:S01]  /*0a60*/  S2UR UR5, SR_CgaCtaId ;  /* 0x00000000000579c3 */ /* 0x000f620000008800 */
[----:B0-----:R-:W-:Y:S01]  /*0a70*/  R2UR UR6, R22 ;  /* 0x00000000160672ca */ /* 0x001fe200000e0000 */
[----:B------:R-:W-:Y:S01]  /*0a80*/  UMOV UR4, 0x400 ;  /* 0x0000040000047882 */ /* 0x000fe20000000000 */
[----:B------:R-:W-:Y:S01]  /*0a90*/  R2UR UR7, R23 ;  /* 0x00000000170772ca */ /* 0x000fe200000e0000 */
[----:B------:R-:W-:Y:S01]  /*0aa0*/  BSSY.RECONVERGENT B0, `(.L_x_6) ;  /* 0x0000354000007945 */ /* 0x000fe20003800200 */
[----:B------:R-:W-:-:S03]  /*0ab0*/  IMAD.MOV.U32 R33, RZ, RZ, 0x1 ;  /* 0x00000001ff217424 */ /* 0x000fc600078e00ff */
[----:B-1234-:R-:W0:Y:S08]  /*0ac0*/  LDC R6, c[0x0][0x38c] ;  /* 0x0000e300ff067b82 */ /* 0x01ee300000000800 */
[----:B------:R-:W0:Y:S08]  /*0ad0*/  LDC R7, c[0x0][0x390] ;  /* 0x0000e400ff077b82 */ /* 0x000e300000000800 */
[----:B------:R-:W1:Y:S01]  /*0ae0*/  LDC.64 R4, c[0x0][0x3a0] ;  /* 0x0000e800ff047b82 */ /* 0x000e620000000a00 */
[----:B-----5:R-:W-:Y:S01]  /*0af0*/  ULEA UR4, UR5, UR4, 0x18 ;  /* 0x0000000405047291 */ /* 0x020fe2000f8ec0ff */
[----:B0-----:R-:W-:-:S08]  /*0b00*/  IMAD R3, R6, UR36, R7 ;  /* 0x0000002406037c24 */ /* 0x001fd0000f8e0207 */
[----:B------:R0:W-:Y:S01]  /*0b10*/  STS.64 [UR4], R6 ;  /* 0x00000006ff007988 */ /* 0x0001e20008000a04 */
[----:B-1----:R-:W-:-:S05]  /*0b20*/  IMAD.WIDE R4, R3, 0x8, R4 ;  /* 0x0000000803047825 */ /* 0x002fca00078e0204 */
[----:B------:R0:W-:Y:S02]  /*0b30*/  STG.E.64 desc[UR6][R4.64], RZ ;  /* 0x000000ff04007986 */ /* 0x0001e4000c101b06 */
.L_x_64:
[----:B------:R-:W-:Y:S01]  /*0b40*/  ISETP.GE.U32.AND P0, PT, R33, 0x2, PT ;  /* 0x000000022100780c */ /* 0x000fe20003f06070 */
[----:B------:R-:W-:Y:S01]  /*0b50*/  BSSY.RECONVERGENT B1, `(.L_x_7) ;  /* 0x00000c4000017945 */ /* 0x000fe20003800200 */
[----:B-1234-:R-:W-:-:S11]  /*0b60*/  IMAD.MOV.U32 R15, RZ, RZ, RZ ;  /* 0x000000ffff0f7224 */ /* 0x01efd600078e00ff */
[----:B------:R-:W-:Y:S05]  /*0b70*/  @!P0 BRA `(.L_x_8) ;  /* 0x0000000c00048947 */ /* 0x000fea0003800000 */
[----:B------:R-:W1:Y:S01]  /*0b80*/  S2R R3, SR_CgaCtaId ;  /* 0x0000000000037919 */ /* 0x000e620000008800 */
[----:B------:R-:W-:Y:S01]  /*0b90*/  MOV R0, 0x400 ;  /* 0x0000040000007802 */ /* 0x000fe20000000f00 */
[----:B0-----:R-:W0:Y:S01]  /*0ba0*/  LDC.64 R4, c[0x0][0x3a0] ;  /* 0x0000e800ff047b82 */ /* 0x001e220000000a00 */
[----:B------:R-:W-:Y:S02]  /*0bb0*/  R2UR UR4, R22 ;  /* 0x00000000160472ca */ /* 0x000fe400000e0000 */
[----:B------:R-:W-:Y:S02]  /*0bc0*/  R2UR UR5, R23 ;  /* 0x00000000170572ca */ /* 0x000fe400000e0000 */
[----:B-1----:R-:W-:-:S03]  /*0bd0*/  LEA R0, R3, R0, 0x18 ;  /* 0x0000000003007211 */ /* 0x002fc600078ec0ff */
[----:B------:R-:W1:Y:S02]  /*0be0*/  LDC R3, c[0x0][0x388] ;  /* 0x0000e200ff037b82 */ /* 0x000e640000000800 */
[----:B------:R-:W1:Y:S01]  /*0bf0*/  LDS.64 R6, [R0] ;  /* 0x0000000000067984 */ /* 0x000e620000000a00 */
[----:B------:R-:W-:-:S05]  /*0c00*/  VIADD R8, R33, 0xfffffffe ;  /* 0xfffffffe21087836 */ /* 0x000fca0000000000 */
[----:B------:R-:W-:Y:S01]  /*0c10*/  ISETP.GE.U32.AND P0, PT, R8, 0x7, PT ;  /* 0x000000070800780c */ /* 0x000fe20003f06070 */
[----:B------:R-:W-:Y:S01]  /*0c20*/  VIADD R14, R33, 0xffffffff ;  /* 0xffffffff210e7836 */ /* 0x000fe20000000000 */
[----:B------:R-:W-:Y:S01]  /*0c30*/  BSSY.RECONVERGENT B2, `(.L_x_9) ;  /* 0x000005f000027945 */ /* 0x000fe20003800200 */
[----:B------:R-:W-:Y:S02]  /*0c40*/  IMAD.MOV.U32 R15, RZ, RZ, RZ ;  /* 0x000000ffff0f7224 */ /* 0x000fe400078e00ff */
[----:B------:R-:W-:Y:S01]  /*0c50*/  IMAD.MOV.U32 R28, RZ, RZ, 0x1 ;  /* 0x00000001ff1c7424 */ /* 0x000fe200078e00ff */
[----:B------:R-:W-:Y:S01]  /*0c60*/  LOP3.LUT R17, R14, 0x7, RZ, 0xc0, !PT ;  /* 0x000000070e117812 */ /* 0x000fe200078ec0ff */
[----:B-1----:R-:W-:-:S04]  /*0c70*/  IMAD R7, R6, R3, R7 ;  /* 0x0000000306077224 */ /* 0x002fc800078e0207 */
[----:B0-----:R-:W-:-:S06]  /*0c80*/  IMAD.WIDE R6, R7, 0x8, R4 ;  /* 0x0000000807067825 */ /* 0x001fcc00078e0204 */
[----:B------:R-:W5:Y:S01]  /*0c90*/  LDG.E.64 R6, desc[UR4][R6.64] ;  /* 0x0000000406067981 */ /* 0x000f62000c1e1b00 */
[----:B------:R-:W-:Y:S05]  /*0ca0*/  @!P0 BRA `(.L_x_10) ;  /* 0x00000004005c8947 */ /* 0x000fea0003800000 */
[----:B------:R-:W-:Y:S01]  /*0cb0*/  BSSY.RECONVERGENT B3, `(.L_x_11) ;  /* 0x0000055000037945 */ /* 0x000fe20003800200 */
[----:B------:R-:W-:Y:S01]  /*0cc0*/  VIADD R24, R0, 0x24 ;  /* 0x0000002400187836 */ /* 0x000fe20000000000 */
[----:B------:R-:W-:Y:S01]  /*0cd0*/  LOP3.LUT R25, R14, 0xfffffff8, RZ, 0xc0, !PT ;  /* 0xfffffff80e197812 */ /* 0x000fe200078ec0ff */
[----:B------:R-:W-:Y:S02]  /*0ce0*/  IMAD.MOV.U32 R28, RZ, RZ, RZ ;  /* 0x000000ffff1c7224 */ /* 0x000fe400078e00ff */
[----:B------:R-:W-:-:S07]  /*0cf0*/  IMAD.MOV.U32 R15, RZ, RZ, RZ ;  /* 0x000000ffff0f7224 */ /* 0x000fce00078e00ff */
.L_x_12:
[----:B------:R-:W-:Y:S01]  /*0d00*/  LDS R8, [R24+-0x1c] ;  /* 0xffffe40018087984 */ /* 0x000fe20000000800 */
[C---:B------:R-:W-:Y:S02]  /*0d10*/  R2UR UR4, R22.reuse ;  /* 0x00000000160472ca */ /* 0x040fe400000e0000 */
[C---:B------:R-:W-:Y:S01]  /*0d20*/  R2UR UR5, R23.reuse ;  /* 0x00000000170572ca */ /* 0x040fe200000e0000 */
[----:B------:R-:W0:Y:S01]  /*0d30*/  LDS R9, [R24+-0x18] ;  /* 0xffffe80018097984 */ /* 0x000e220000000800 */
[----:B------:R-:W-:Y:S02]  /*0d40*/  R2UR UR6, R22 ;  /* 0x00000000160672ca */ /* 0x000fe400000e0000 */
[----:B------:R-:W-:Y:S01]  /*0d50*/  R2UR UR7, R23 ;  /* 0x00000000170772ca */ /* 0x000fe200000e0000 */
[----:B------:R-:W-:Y:S04]  /*0d60*/  LDS R10, [R24+-0x14] ;  /* 0xffffec00180a7984 */ /* 0x000fe80000000800 */
[----:B------:R-:W1:Y:S04]  /*0d70*/  LDS R11, [R24+-0x10] ;  /* 0xfffff000180b7984 */ /* 0x000e680000000800 */
[----:B------:R-:W-:Y:S04]  /*0d80*/  LDS R12, [R24+-0xc] ;  /* 0xfffff400180c7984 */ /* 0x000fe80000000800 */
[----:B------:R-:W2:Y:S04]  /*0d90*/  LDS R13, [R24+-0x8] ;  /* 0xfffff800180d7984 */ /* 0x000ea80000000800 */
[----:B------:R-:W-:Y:S04]  /*0da0*/  LDS R18, [R24+-0x4] ;  /* 0xfffffc0018127984 */ /* 0x000fe80000000800 */
[----:B------:R-:W3:Y:S04]  /*0db0*/  LDS R19, [R24] ;  /* 0x0000000018137984 */ /* 0x000ee80000000800 */
[----:B------:R-:W-:Y:S04]  /*0dc0*/  LDS R20, [R24+0x4] ;  /* 0x0000040018147984 */ /* 0x000fe80000000800 */
[----:B------:R-:W4:Y:S04]  /*0dd0*/  LDS R21, [R24+0x8] ;  /* 0x0000080018157984 */ /* 0x000f280000000800 */
[----:B------:R-:W-:Y:S01]  /*0de0*/  LDS R26, [R24+0xc] ;  /* 0x00000c00181a7984 */ /* 0x000fe20000000800 */
[----:B0-----:R-:W-:-:S03]  /*0df0*/  IMAD R9, R8, R3, R9 ;  /* 0x0000000308097224 */ /* 0x001fc600078e0209 */
[----:B------:R-:W0:Y:S01]  /*0e00*/  LDS R27, [R24+0x10] ;  /* 0x00001000181b7984 */ /* 0x000e220000000800 */
[----:B------:R-:W-:-:S03]  /*0e10*/  IMAD.WIDE R8, R9, 0x8, R4 ;  /* 0x0000000809087825 */ /* 0x000fc600078e0204 */
[----:B------:R-:W-:Y:S01]  /*0e20*/  LDS R30, [R24+0x14] ;  /* 0x00001400181e7984 */ /* 0x000fe20000000800 */
[----:B-1----:R-:W-:-:S03]  /*0e30*/  IMAD R11, R10, R3, R11 ;  /* 0x000000030a0b7224 */ /* 0x002fc600078e020b */
[----:B------:R-:W1:Y:S04]  /*0e40*/  LDS R29, [R24+0x18] ;  /* 0x00001800181d7984 */ /* 0x000e680000000800 */
[----:B------:R-:W4:Y:S01]  /*0e50*/  LDG.E.64 R8, desc[UR4][R8.64] ;  /* 0x0000000408087981 */ /* 0x000f22000c1e1b00 */
[----:B------:R-:W-:-:S03]  /*0e60*/  IMAD.WIDE R10, R11, 0x8, R4 ;  /* 0x000000080b0a7825 */ /* 0x000fc600078e0204 */
[----:B------:R-:W-:Y:S01]  /*0e70*/  LDS R32, [R24+0x1c] ;  /* 0x00001c0018207984 */ /* 0x000fe20000000800 */
[----:B--2---:R-:W-:-:S03]  /*0e80*/  IMAD R13, R12, R3, R13 ;  /* 0x000000030c0d7224 */ /* 0x004fc600078e020d */
[----:B------:R-:W2:Y:S01]  /*0e90*/  LDG.E.64 R10, desc[UR6][R10.64] ;  /* 0x000000060a0a7981 */ /* 0x000ea2000c1e1b00 */
[----:B------:R-:W-:-:S03]  /*0ea0*/  IMAD.WIDE R12, R13, 0x8, R4 ;  /* 0x000000080d0c7825 */ /* 0x000fc600078e0204 */
[----:B------:R-:W1:Y:S01]  /*0eb0*/  LDS R34, [R24+0x20] ;  /* 0x0000200018227984 */ /* 0x000e620000000800 */
[----:B---3--:R-:W-:-:S03]  /*0ec0*/  IMAD R19, R18, R3, R19 ;  /* 0x0000000312137224 */ /* 0x008fc600078e0213 */
[----:B------:R-:W3:Y:S01]  /*0ed0*/  LDG.E.64 R12, desc[UR4][R12.64] ;  /* 0x000000040c0c7981 */ /* 0x000ee2000c1e1b00 */
[----:B------:R-:W-:-:S04]  /*0ee0*/  IMAD.WIDE R18, R19, 0x8, R4 ;  /* 0x0000000813127825 */ /* 0x000fc800078e0204 */
[----:B----4-:R-:W-:Y:S02]  /*0ef0*/  IMAD R21, R20, R3, R21 ;  /* 0x0000000314157224 */ /* 0x010fe400078e0215 */
[----:B------:R-:W4:Y:S02]  /*0f00*/  LDG.E.64 R18, desc[UR6][R18.64] ;  /* 0x0000000612127981 */ /* 0x000f24000c1e1b00 */
[----:B------:R-:W-:-:S04]  /*0f10*/  IMAD.WIDE R20, R21, 0x8, R4 ;  /* 0x0000000815147825 */ /* 0x000fc800078e0204 */
[----:B0-----:R-:W-:Y:S02]  /*0f20*/  IMAD R27, R26, R3, R27 ;  /* 0x000000031a1b7224 */ /* 0x001fe400078e021b */
[----:B------:R-:W4:Y:S02]  /*0f30*/  LDG.E.64 R20, desc[UR4][R20.64] ;  /* 0x0000000414147981 */ /* 0x000f24000c1e1b00 */
[----:B------:R-:W-:-:S04]  /*0f40*/  IMAD.WIDE R26, R27, 0x8, R4 ;  /* 0x000000081b1a7825 */ /* 0x000fc800078e0204 */
[----:B-1----:R-:W-:Y:S02]  /*0f50*/  IMAD R29, R30, R3, R29 ;  /* 0x000000031e1d7224 */ /* 0x002fe400078e021d */
[----:B------:R-:W4:Y:S02]  /*0f60*/  LDG.E.64 R26, desc[UR6][R26.64] ;  /* 0x000000061a1a7981 */ /* 0x000f24000c1e1b00 */
[----:B------:R-:W-:-:S06]  /*0f70*/  IMAD.WIDE R30, R29, 0x8, R4 ;  /* 0x000000081d1e7825 */ /* 0x000fcc00078e0204 */
[----:B------:R-:W4:Y:S01]  /*0f80*/  LDG.E.64 R30, desc[UR4][R30.64] ;  /* 0x000000041e1e7981 */ /* 0x000f22000c1e1b00 */
[----:B------:R-:W-:-:S04]  /*0f90*/  IMAD R35, R32, R3, R34 ;  /* 0x0000000320237224 */ /* 0x000fc800078e0222 */
[----:B------:R-:W-:-:S06]  /*0fa0*/  IMAD.WIDE R34, R35, 0x8, R4 ;  /* 0x0000000823227825 */ /* 0x000fcc00078e0204 */
[----:B------:R-:W4:Y:S01]  /*0fb0*/  LDG.E.64 R34, desc[UR4][R34.64] ;  /* 0x0000000422227981 */ /* 0x000f22000c1e1b00 */
[----:B------:R-:W-:Y:S01]  /*0fc0*/  VIADD R24, R24, 0x40 ;  /* 0x0000004018187836 */ /* 0x000fe20000000000 */
[----:B-----5:R-:W-:-:S06]  /*0fd0*/  DSETP.GEU.AND P0, PT, R8, R6, PT ;  /* 0x000000060800722a */ /* 0x020fcc0003f0e000 */
[----:B------:R-:W-:Y:S02]  /*0fe0*/  FSEL R6, R8, R6, !P0 ;  /* 0x0000000608067208 */ /* 0x000fe40004000000 */
[----:B------:R-:W-:-:S06]  /*0ff0*/  FSEL R7, R9, R7, !P0 ;  /* 0x0000000709077208 */ /* 0x000fcc0004000000 */
[----:B--2---:R-:W-:Y:S01]  /*1000*/  DSETP.GEU.AND P1, PT, R10, R6, PT ;  /* 0x000000060a00722a */ /* 0x004fe20003f2e000 */
[----:B------:R-:W-:-:S05]  /*1010*/  @!P0 VIADD R15, R28, 0x1 ;  /* 0x000000011c0f8836 */ /* 0x000fca0000000000 */
[----:B------:R-:W-:Y:S02]  /*1020*/  FSEL R6, R10, R6, !P1 ;  /* 0x000000060a067208 */ /* 0x000fe40004800000 */
[----:B------:R-:W-:-:S06]  /*1030*/  FSEL R7, R11, R7, !P1 ;  /* 0x000000070b077208 */ /* 0x000fcc0004800000 */
[----:B---3--:R-:W-:Y:S01]  /*1040*/  DSETP.GEU.AND P2, PT, R12, R6, PT ;  /* 0x000000060c00722a */ /* 0x008fe20003f4e000 */
[----:B------:R-:W-:-:S05]  /*1050*/  @!P1 VIADD R15, R28, 0x2 ;  /* 0x000000021c0f9836 */ /* 0x000fca0000000000 */
[----:B------:R-:W-:Y:S02]  /*1060*/  FSEL R6, R12, R6, !P2 ;  /* 0x000000060c067208 */ /* 0x000fe40005000000 */
[----:B------:R-:W-:-:S06]  /*1070*/  FSEL R7, R13, R7, !P2 ;  /* 0x000000070d077208 */ /* 0x000fcc0005000000 */
[----:B----4-:R-:W-:Y:S01]  /*1080*/  DSETP.GEU.AND P3, PT, R18, R6, PT ;  /* 0x000000061200722a */ /* 0x010fe20003f6e000 */
[----:B------:R-:W-:-:S05]  /*1090*/  @!P2 VIADD R15, R28, 0x3 ;  /* 0x000000031c0fa836 */ /* 0x000fca0000000000 */
[----:B------:R-:W-:Y:S02]  /*10a0*/  FSEL R6, R18, R6, !P3 ;  /* 0x0000000612067208 */ /* 0x000fe40005800000 */
[----:B------:R-:W-:-:S06]  /*10b0*/  FSEL R7, R19, R7, !P3 ;  /* 0x0000000713077208 */ /* 0x000fcc0005800000 */
[----:B------:R-:W-:Y:S01]  /*10c0*/  DSETP.GEU.AND P4, PT, R20, R6, PT ;  /* 0x000000061400722a */ /* 0x000fe20003f8e000 */
        /* <DEDUP_REMOVED lines=11> */
[C---:B------:R-:W-:Y:S01]  /*1180*/  @!P0 VIADD R15, R28.reuse, 0x7 ;  /* 0x000000071c0f8836 */ /* 0x040fe20000000000 */
[----:B------:R-:W-:Y:S01]  /*1190*/  DSETP.GEU.AND P0, PT, R34, R6, PT ;  /* 0x000000062200722a */ /* 0x000fe20003f0e000 */
[----:B------:R-:W-:-:S05]  /*11a0*/  VIADD R28, R28, 0x8 ;  /* 0x000000081c1c7836 */ /* 0x000fca0000000000 */
[----:B------:R-:W-:Y:S02]  /*11b0*/  ISETP.NE.AND P1, PT, R28, R25, PT ;  /* 0x000000191c00720c */ /* 0x000fe40003f25270 */
[----:B------:R-:W-:Y:S02]  /*11c0*/  FSEL R6, R34, R6, !P0 ;  /* 0x0000000622067208 */ /* 0x000fe40004000000 */
[----:B------:R-:W-:Y:S02]  /*11d0*/  FSEL R7, R35, R7, !P0 ;  /* 0x0000000723077208 */ /* 0x000fe40004000000 */
[----:B------:R-:W-:-:S07]  /*11e0*/  SEL R15, R28, R15, !P0 ;  /* 0x0000000f1c0f7207 */ /* 0x000fce0004000000 */
[----:B------:R-:W-:Y:S05]  /*11f0*/  @P1 BRA `(.L_x_12) ;  /* 0xfffffff800c01947 */ /* 0x000fea000383ffff */
[----:B------:R-:W-:Y:S05]  /*1200*/  BSYNC.RECONVERGENT B3 ;  /* 0x0000000000037941 */ /* 0x000fea0003800200 */
.L_x_11:
[----:B------:R-:W-:-:S07]  /*1210*/  VIADD R28, R28, 0x1 ;  /* 0x000000011c1c7836 */ /* 0x000fce0000000000 */
.L_x_10:
[----:B------:R-:W-:Y:S05]  /*1220*/  BSYNC.RECONVERGENT B2 ;  /* 0x0000000000027941 */ /* 0x000fea0003800200 */
.L_x_9:
[----:B------:R-:W-:-:S13]  /*1230*/  ISETP.NE.AND P0, PT, R17, RZ, PT ;  /* 0x000000ff1100720c */ /* 0x000fda0003f05270 */
[----:B------:R-:W-:Y:S05]  /*1240*/  @!P0 BRA `(.L_x_8) ;  /* 0x0000000400508947 */ /* 0x000fea0003800000 */
[----:B------:R-:W-:Y:S01]  /*1250*/  ISETP.GE.U32.AND P0, PT, R17, 0x4, PT ;  /* 0x000000041100780c */ /* 0x000fe20003f06070 */
[----:B------:R-:W-:Y:S01]  /*1260*/  BSSY.RECONVERGENT B2, `(.L_x_13) ;  /* 0x000002a000027945 */ /* 0x000fe20003800200 */
[----:B------:R-:W-:-:S04]  /*1270*/  LOP3.LUT R20, R14, 0x3, RZ, 0xc0, !PT ;  /* 0x000000030e147812 */ /* 0x000fc800078ec0ff */
[----:B------:R-:W-:-:S07]  /*1280*/  ISETP.NE.AND P4, PT, R20, RZ, PT ;  /* 0x000000ff1400720c */ /* 0x000fce0003f85270 */
[----:B------:R-:W-:Y:S06]  /*1290*/  @!P0 BRA `(.L_x_14) ;  /* 0x0000000000988947 */ /* 0x000fec0003800000 */
[----:B------:R-:W-:Y:S01]  /*12a0*/  IMAD R17, R28, 0x8, R0 ;  /* 0x000000081c117824 */ /* 0x000fe200078e0200 */
[C---:B------:R-:W-:Y:S02]  /*12b0*/  R2UR UR4, R22.reuse ;  /* 0x00000000160472ca */ /* 0x040fe400000e0000 */
[C---:B------:R-:W-:Y:S02]  /*12c0*/  R2UR UR5, R23.reuse ;  /* 0x00000000170572ca */ /* 0x040fe400000e0000 */
[----:B------:R-:W0:Y:S01]  /*12d0*/  LDS.64 R8, [R17] ;  /* 0x0000000011087984 */ /* 0x000e220000000a00 */
[----:B------:R-:W-:Y:S02]  /*12e0*/  R2UR UR6, R22 ;  /* 0x00000000160672ca */ /* 0x000fe400000e0000 */
[----:B------:R-:W-:Y:S01]  /*12f0*/  R2UR UR7, R23 ;  /* 0x00000000170772ca */ /* 0x000fe200000e0000 */
[----:B------:R-:W1:Y:S04]  /*1300*/  LDS.64 R10, [R17+0x8] ;  /* 0x00000800110a7984 */ /* 0x000e680000000a00 */
[----:B------:R-:W2:Y:S04]  /*1310*/  LDS.64 R12, [R17+0x10] ;  /* 0x00001000110c7984 */ /* 0x000ea80000000a00 */
[----:B------:R-:W3:Y:S01]  /*1320*/  LDS.64 R18, [R17+0x18] ;  /* 0x0000180011127984 */ /* 0x000ee20000000a00 */
[----:B0-----:R-:W-:-:S04]  /*1330*/  IMAD R9, R8, R3, R9 ;  /* 0x0000000308097224 */ /* 0x001fc800078e0209 */
[----:B------:R-:W-:-:S04]  /*1340*/  IMAD.WIDE R8, R9, 0x8, R4 ;  /* 0x0000000809087825 */ /* 0x000fc800078e0204 */
[----:B-1----:R-:W-:Y:S02]  /*1350*/  IMAD R11, R10, R3, R11 ;  /* 0x000000030a0b7224 */ /* 0x002fe400078e020b */
[----:B------:R-:W4:Y:S02]  /*1360*/  LDG.E.64 R8, desc[UR4][R8.64] ;  /* 0x0000000408087981 */ /* 0x000f24000c1e1b00 */
[----:B------:R-:W-:-:S04]  /*1370*/  IMAD.WIDE R10, R11, 0x8, R4 ;  /* 0x000000080b0a7825 */ /* 0x000fc800078e0204 */
[----:B--2---:R-:W-:Y:S02]  /*1380*/  IMAD R13, R12, R3, R13 ;  /* 0x000000030c0d7224 */ /* 0x004fe400078e020d */
[----:B------:R-:W2:Y:S02]  /*1390*/  LDG.E.64 R10, desc[UR6][R10.64] ;  /* 0x000000060a0a7981 */ /* 0x000ea4000c1e1b00 */
[----:B------:R-:W-:-:S04]  /*13a0*/  IMAD.WIDE R12, R13, 0x8, R4 ;  /* 0x000000080d0c7825 */ /* 0x000fc800078e0204 */
[----:B---3--:R-:W-:Y:S02]  /*13b0*/  IMAD R19, R18, R3, R19 ;  /* 0x0000000312137224 */ /* 0x008fe400078e0213 */
[----:B------:R-:W3:Y:S02]  /*13c0*/  LDG.E.64 R12, desc[UR4][R12.64] ;  /* 0x000000040c0c7981 */ /* 0x000ee4000c1e1b00 */
[----:B------:R-:W-:-:S06]  /*13d0*/  IMAD.WIDE R18, R19, 0x8, R4 ;  /* 0x0000000813127825 */ /* 0x000fcc00078e0204 */
[----:B------:R-:W3:Y:S01]  /*13e0*/  LDG.E.64 R18, desc[UR6][R18.64] ;  /* 0x0000000612127981 */ /* 0x000ee2000c1e1b00 */
[----:B----45:R-:W-:-:S06]  /*13f0*/  DSETP.GEU.AND P0, PT, R8, R6, PT ;  /* 0x000000060800722a */ /* 0x030fcc0003f0e000 */
[----:B------:R-:W-:Y:S02]  /*1400*/  FSEL R6, R8, R6, !P0 ;  /* 0x0000000608067208 */ /* 0x000fe40004000000 */
[----:B------:R-:W-:Y:S02]  /*1410*/  FSEL R7, R9, R7, !P0 ;  /* 0x0000000709077208 */ /* 0x000fe40004000000 */
[----:B------:R-:W-:-:S04]  /*1420*/  SEL R15, R28, R15, !P0 ;  /* 0x0000000f1c0f7207 */ /* 0x000fc80004000000 */
[----:B--2---:R-:W-:-:S06]  /*1430*/  DSETP.GEU.AND P1, PT, R10, R6, PT ;  /* 0x000000060a00722a */ /* 0x004fcc0003f2e000 */
[----:B------:R-:W-:Y:S02]  /*1440*/  FSEL R6, R10, R6, !P1 ;  /* 0x000000060a067208 */ /* 0x000fe40004800000 */
[----:B------:R-:W-:-:S06]  /*1450*/  FSEL R7, R11, R7, !P1 ;  /* 0x000000070b077208 */ /* 0x000fcc0004800000 */
[----:B---3--:R-:W-:Y:S01]  /*1460*/  DSETP.GEU.AND P2, PT, R12, R6, PT ;  /* 0x000000060c00722a */ /* 0x008fe20003f4e000 */
[----:B------:R-:W-:-:S05]  /*1470*/  @!P1 VIADD R15, R28, 0x1 ;  /* 0x000000011c0f9836 */ /* 0x000fca0000000000 */
[----:B------:R-:W-:Y:S02]  /*1480*/  FSEL R6, R12, R6, !P2 ;  /* 0x000000060c067208 */ /* 0x000fe40005000000 */
[----:B------:R-:W-:-:S06]  /*1490*/  FSEL R7, R13, R7, !P2 ;  /* 0x000000070d077208 */ /* 0x000fcc0005000000 */
[----:B------:R-:W-:Y:S01]  /*14a0*/  DSETP.GEU.AND P3, PT, R18, R6, PT ;  /* 0x000000061200722a */ /* 0x000fe20003f6e000 */
[----:B------:R-:W-:-:S05]  /*14b0*/  @!P2 VIADD R15, R28, 0x2 ;  /* 0x000000021c0fa836 */ /* 0x000fca0000000000 */
[----:B------:R-:W-:Y:S02]  /*14c0*/  FSEL R6, R18, R6, !P3 ;  /* 0x0000000612067208 */ /* 0x000fe40005800000 */
[----:B------:R-:W-:-:S06]  /*14d0*/  FSEL R7, R19, R7, !P3 ;  /* 0x0000000713077208 */ /* 0x000fcc0005800000 */
[C---:B------:R-:W-:Y:S02]  /*14e0*/  @!P3 VIADD R15, R28.reuse, 0x3 ;  /* 0x000000031c0fb836 */ /* 0x040fe40000000000 */
[----:B------:R-:W-:-:S07]  /*14f0*/  VIADD R28, R28, 0x4 ;  /* 0x000000041c1c7836 */ /* 0x000fce0000000000 */
.L_x_14:
[----:B------:R-:W-:Y:S05]  /*1500*/  BSYNC.RECONVERGENT B2 ;  /* 0x0000000000027941 */ /* 0x000fea0003800200 */
.L_x_13:
[----:B------:R-:W-:Y:S05]  /*1510*/  @!P4 BRA `(.L_x_8) ;  /* 0x00000000009cc947 */ /* 0x000fea0003800000 */
[----:B------:R-:W-:-:S13]  /*1520*/  ISETP.NE.AND P1, PT, R20, 0x1, PT ;  /* 0x000000011400780c */ /* 0x000fda0003f25270 */
[----:B------:R-:W-:Y:S01]  /*1530*/  @P1 IMAD R17, R28, 0x8, R0 ;  /* 0x000000081c111824 */ /* 0x000fe200078e0200 */
[C---:B------:R-:W-:Y:S02]  /*1540*/  @P1 R2UR UR4, R22.reuse ;  /* 0x00000000160412ca */ /* 0x040fe400000e0000 */
[C---:B------:R-:W-:Y:S02]  /*1550*/  @P1 R2UR UR5, R23.reuse ;  /* 0x00000000170512ca */ /* 0x040fe400000e0000 */
[----:B------:R-:W0:Y:S01]  /*1560*/  @P1 LDS.64 R8, [R17] ;  /* 0x0000000011081984 */ /* 0x000e220000000a00 */
[----:B------:R-:W-:Y:S02]  /*1570*/  @P1 R2UR UR6, R22 ;  /* 0x00000000160612ca */ /* 0x000fe400000e0000 */
[----:B------:R-:W-:Y:S01]  /*1580*/  @P1 R2UR UR7, R23 ;  /* 0x00000000170712ca */ /* 0x000fe200000e0000 */
[----:B------:R-:W1:Y:S01]  /*1590*/  @P1 LDS.64 R10, [R17+0x8] ;  /* 0x00000800110a1984 */ /* 0x000e620000000a00 */
[----:B0-----:R-:W-:-:S04]  /*15a0*/  @P1 IMAD R9, R8, R3, R9 ;  /* 0x0000000308091224 */ /* 0x001fc800078e0209 */
[----:B------:R-:W-:-:S04]  /*15b0*/  @P1 IMAD.WIDE R8, R9, 0x8, R4 ;  /* 0x0000000809081825 */ /* 0x000fc800078e0204 */
[----:B-1----:R-:W-:Y:S02]  /*15c0*/  @P1 IMAD R11, R10, R3, R11 ;  /* 0x000000030a0b1224 */ /* 0x002fe400078e020b */
[----:B------:R-:W2:Y:S02]  /*15d0*/  @P1 LDG.E.64 R8, desc[UR4][R8.64] ;  /* 0x0000000408081981 */ /* 0x000ea4000c1e1b00 */
[----:B------:R-:W-:-:S06]  /*15e0*/  @P1 IMAD.WIDE R10, R11, 0x8, R4 ;  /* 0x000000080b0a1825 */ /* 0x000fcc00078e0204 */
[----:B------:R-:W3:Y:S01]  /*15f0*/  @P1 LDG.E.64 R10, desc[UR6][R10.64] ;  /* 0x000000060a0a1981 */ /* 0x000ee2000c1e1b00 */
[----:B------:R-:W-:Y:S02]  /*1600*/  PLOP3.LUT P0, PT, PT, PT, PT, 0x80, 0x8 ;  /* 0x000000000008781c */ /* 0x000fe40003f0f070 */
[----:B------:R-:W-:-:S04]  /*1610*/  LOP3.LUT R14, R14, 0x1, RZ, 0xc0, !PT ;  /* 0x000000010e0e7812 */ /* 0x000fc800078ec0ff */
[----:B------:R-:W-:-:S13]  /*1620*/  ISETP.NE.U32.AND P2, PT, R14, 0x1, PT ;  /* 0x000000010e00780c */ /* 0x000fda0003f45070 */
[----:B------:R-:W-:Y:S02]  /*1630*/  @!P2 R2UR UR4, R22 ;  /* 0x000000001604a2ca */ /* 0x000fe400000e0000 */
[----:B------:R-:W-:Y:S01]  /*1640*/  @!P2 R2UR UR5, R23 ;  /* 0x000000001705a2ca */ /* 0x000fe200000e0000 */
[----:B--2--5:R-:W-:-:S06]  /*1650*/  @P1 DSETP.GEU.AND P3, PT, R8, R6, PT ;  /* 0x000000060800122a */ /* 0x024fcc0003f6e000 */
[----:B------:R-:W-:Y:S02]  /*1660*/  @P1 FSEL R12, R8, R6, !P3 ;  /* 0x00000006080c1208 */ /* 0x000fe40005800000 */
[----:B------:R-:W-:Y:S02]  /*1670*/  @P1 FSEL R13, R9, R7, !P3 ;  /* 0x00000007090d1208 */ /* 0x000fe40005800000 */
[----:B------:R-:W-:-:S04]  /*1680*/  @P1 SEL R14, R28, R15, !P3 ;  /* 0x0000000f1c0e1207 */ /* 0x000fc80005800000 */
[----:B---3--:R-:W-:-:S06]  /*1690*/  @P1 DSETP.GEU.AND P4, PT, R10, R12, PT ;  /* 0x0000000c0a00122a */ /* 0x008fcc0003f8e000 */
[----:B------:R-:W-:-:S13]  /*16a0*/  @P1 PLOP3.LUT P0, PT, P4, PT, PT, 0x80, 0x8 ;  /* 0x000000000008181c */ /* 0x000fda000270f070 */
[C---:B------:R-:W-:Y:S02]  /*16b0*/  @!P0 VIADD R14, R28.reuse, 0x1 ;  /* 0x000000011c0e8836 */ /* 0x040fe40000000000 */
[----:B------:R-:W-:-:S04]  /*16c0*/  @P1 VIADD R28, R28, 0x2 ;  /* 0x000000021c1c1836 */ /* 0x000fc80000000000 */
[----:B------:R-:W-:-:S05]  /*16d0*/  @!P2 IMAD R0, R28, 0x8, R0 ;  /* 0x000000081c00a824 */ /* 0x000fca00078e0200 */
[----:B------:R-:W0:Y:S02]  /*16e0*/  @!P2 LDS.64 R8, [R0] ;  /* 0x000000000008a984 */ /* 0x000e240000000a00 */
[----:B0-----:R-:W-:-:S04]  /*16f0*/  @!P2 IMAD R9, R8, R3, R9 ;  /* 0x000000030809a224 */ /* 0x001fc800078e0209 */
[----:B------:R-:W-:-:S06]  /*1700*/  @!P2 IMAD.WIDE R4, R9, 0x8, R4 ;  /* 0x000000080904a825 */ /* 0x000fcc00078e0204 */
[----:B------:R-:W2:Y:S01]  /*1710*/  @!P2 LDG.E.64 R4, desc[UR4][R4.64] ;  /* 0x000000040404a981 */ /* 0x000ea2000c1e1b00 */
[----:B------:R-:W-:Y:S01]  /*1720*/  @P1 FSEL R3, R10, R12, !P4 ;  /* 0x0000000c0a031208 */ /* 0x000fe20006000000 */
[----:B------:R-:W-:Y:S01]  /*1730*/  @P1 IMAD.MOV.U32 R15, RZ, RZ, R14 ;  /* 0x000000ffff0f1224 */ /* 0x000fe200078e000e */
[----:B------:R-:W-:-:S03]  /*1740*/  @P1 FSEL R10, R11, R13, !P4 ;  /* 0x0000000d0b0a1208 */ /* 0x000fc60006000000 */
[----:B------:R-:W-:Y:S02]  /*1750*/  @P1 IMAD.MOV.U32 R6, RZ, RZ, R3 ;  /* 0x000000ffff061224 */ /* 0x000fe400078e0003 */
[----:B------:R-:W-:-:S06]  /*1760*/  @P1 IMAD.MOV.U32 R7, RZ, RZ, R10 ;  /* 0x000000ffff071224 */ /* 0x000fcc00078e000a */
[----:B--2---:R-:W-:-:S06]  /*1770*/  @!P2 DSETP.GEU.AND P0, PT, R4, R6, PT ;  /* 0x000000060400a22a */ /* 0x004fcc0003f0e000 */
[----:B------:R-:W-:-:S08]  /*1780*/  @!P2 SEL R15, R28, R15, !P0 ;  /* 0x0000000f1c0fa207 */ /* 0x000fd00004000000 */
.L_x_8:
[----:B------:R-:W-:Y:S05]  /*1790*/  BSYNC.RECONVERGENT B1 ;  /* 0x0000000000017941 */ /* 0x000fea0003800200 */
.L_x_7:
[----:B------:R-:W1:Y:S01]  /*17a0*/  S2UR UR5, SR_CgaCtaId ;  /* 0x00000000000579c3 */ /* 0x000e620000008800 */
[----:B------:R-:W-:Y:S02]  /*17b0*/  UMOV UR4, 0x400 ;  /* 0x0000040000047882 */ /* 0x000fe40000000000 */
[----:B-1----:R-:W-:Y:S01]  /*17c0*/  ULEA UR4, UR5, UR4, 0x18 ;  /* 0x0000000405047291 */ /* 0x002fe2000f8ec0ff */
[----:B------:R-:W1:Y:S05]  /*17d0*/  LDCU UR5, c[0x0][0x394] ;  /* 0x00007280ff0577ac */ /* 0x000e6a0008000800 */
[C---:B------:R-:W-:Y:S01]  /*17e0*/  LEA R0, R33.reuse, UR4, 0x3 ;  /* 0x0000000421007c11 */ /* 0x040fe2000f8e18ff */
[----:B------:R-:W-:Y:S01]  /*17f0*/  VIADD R33, R33, 0xffffffff ;  /* 0xffffffff21217836 */ /* 0x000fe20000000000 */
[----:B------:R-:W-:-:S03]  /*1800*/  LEA R15, R15, UR4, 0x3 ;  /* 0x000000040f0f7c11 */ /* 0x000fc6000f8e18ff */
[----:B0----5:R-:W0:Y:S01]  /*1810*/  LDS.64 R6, [R0+-0x8] ;  /* 0xfffff80000067984 */ /* 0x021e220000000a00 */
[----:B------:R-:W2:Y:S03]  /*1820*/  LDCU UR4, c[0x0][0x398] ;  /* 0x00007300ff0477ac */ /* 0x000ea60008000800 */
[----:B------:R-:W2:Y:S04]  /*1830*/  LDS.64 R4, [R15] ;  /* 0x000000000f047984 */ /* 0x000ea80000000a00 */
[----:B0-----:R0:W-:Y:S01]  /*1840*/  STS.64 [R15], R6 ;  /* 0x000000060f007388 */ /* 0x0011e20000000a00 */
[----:B--2---:R-:W-:Y:S02]  /*1850*/  ISETP.NE.AND P0, PT, R5, UR4, PT ;  /* 0x0000000405007c0c */ /* 0x004fe4000bf05270 */
[----:B-1----:R-:W-:-:S13]  /*1860*/  ISETP.EQ.AND P1, PT, R4, UR5, PT ;  /* 0x0000000504007c0c */ /* 0x002fda000bf22270 */
[----:B0-----:R-:W-:Y:S05]  /*1870*/  @!P0 BRA P1, `(.L_x_15) ;  /* 0x0000002400d88947 */ /* 0x001fea0000800000 */
[----:B------:R-:W0:Y:S01]  /*1880*/  LDC R0, c[0x0][0x388] ;  /* 0x0000e200ff007b82 */ /* 0x000e220000000800 */
[----:B------:R-:W1:Y:S01]  /*1890*/  LDCU.64 UR4, c[0x0][0x3b0] ;  /* 0x00007600ff0477ac */ /* 0x000e620008000a00 */
[----:B------:R-:W-:Y:S02]  /*18a0*/  R2UR UR6, R22 ;  /* 0x00000000160672ca */ /* 0x000fe400000e0000 */
[----:B------:R-:W-:Y:S01]  /*18b0*/  R2UR UR7, R23 ;  /* 0x00000000170772ca */ /* 0x000fe200000e0000 */
[----:B0-----:R-:W-:-:S05]  /*18c0*/  IMAD R9, R4, R0, R5 ;  /* 0x0000000004097224 */ /* 0x001fca00078e0205 */
[----:B-1----:R-:W-:-:S04]  /*18d0*/  IADD3 R6, P0, PT, R9, UR4, RZ ;  /* 0x0000000409067c10 */ /* 0x002fc8000ff1e0ff */
[----:B------:R-:W-:-:S05]  /*18e0*/  LEA.HI.X.SX32 R7, R9, UR5, 0x1, P0 ;  /* 0x0000000509077c11 */ /* 0x000fca00080f0eff */
[----:B------:R-:W2:Y:S01]  /*18f0*/  LDG.E.U8 R3, desc[UR6][R6.64] ;  /* 0x0000000606037981 */ /* 0x000ea2000c1e1100 */
[----:B------:R-:W-:Y:S01]  /*1900*/  BSSY.RECONVERGENT B1, `(.L_x_16) ;  /* 0x000026b000017945 */ /* 0x000fe20003800200 */
[----:B--2---:R-:W-:-:S13]  /*1910*/  ISETP.NE.AND P0, PT, R3, RZ, PT ;  /* 0x000000ff0300720c */ /* 0x004fda0003f05270 */
[----:B------:R-:W-:Y:S05]  /*1920*/  @P0 BRA `(.L_x_17) ;  /* 0x0000002400a00947 */ /* 0x000fea0003800000 */
[----:B------:R-:W-:Y:S01]  /*1930*/  R2UR UR4, R22 ;  /* 0x00000000160472ca */ /* 0x000fe200000e0000 */
[----:B------:R-:W-:Y:S01]  /*1940*/  IMAD.MOV.U32 R3, RZ, RZ, 0x1 ;  /* 0x00000001ff037424 */ /* 0x000fe200078e00ff */
[----:B------:R-:W-:Y:S01]  /*1950*/  R2UR UR5, R23 ;  /* 0x00000000170572ca */ /* 0x000fe200000e0000 */
[----:B------:R-:W0:Y:S01]  /*1960*/  LDC.64 R24, c[0x0][0x3a0] ;  /* 0x0000e800ff187b82 */ /* 0x000e220000000a00 */
[C---:B------:R-:W-:Y:S01]  /*1970*/  VIADD R29, R5.reuse, 0x3 ;  /* 0x00000003051d7836 */ /* 0x040fe20000000000 */
[CC--:B------:R-:W-:Y:S01]  /*1980*/  ISETP.GT.AND P0, PT, R5.reuse, R0.reuse, PT ;  /* 0x000000000500720c */ /* 0x0c0fe20003f04270 */
[----:B------:R-:W-:Y:S01]  /*1990*/  VIADD R27, R5, 0x4 ;  /* 0x00000004051b7836 */ /* 0x000fe20000000000 */
[----:B------:R-:W-:Y:S01]  /*19a0*/  SHF.R.S32.HI R32, RZ, 0x1f, R5 ;  /* 0x0000001fff207819 */ /* 0x000fe20000011405 */
[----:B------:R-:W-:Y:S01]  /*19b0*/  IMAD.MOV.U32 R17, RZ, RZ, -0x4 ;  /* 0xfffffffcff117424 */ /* 0x000fe200078e00ff */
[-C--:B------:R-:W-:Y:S01]  /*19c0*/  ISETP.GE.AND P1, PT, R29, R0.reuse, PT ;  /* 0x000000001d00720c */ /* 0x080fe20003f26270 */
[----:B------:R-:W-:Y:S01]  /*19d0*/  VIADD R21, R5, 0x1 ;  /* 0x0000000105157836 */ /* 0x000fe20000000000 */
[----:B------:R-:W-:Y:S01]  /*19e0*/  ISETP.GE.AND P2, PT, R27, R0, PT ;  /* 0x000000001b00720c */ /* 0x000fe20003f46270 */
[C---:B------:R-:W-:Y:S01]  /*19f0*/  VIADD R19, R5.reuse, 0x2 ;  /* 0x0000000205137836 */ /* 0x040fe20000000000 */
[----:B------:R-:W-:-:S02]  /*1a00*/  ISETP.LT.OR P0, PT, R5, 0x1, P0 ;  /* 0x000000010500780c */ /* 0x000fc40000701670 */
[----:B------:R1:W-:Y:S01]  /*1a10*/  STG.E.U8 desc[UR4][R6.64], R3 ;  /* 0x0000000306007986 */ /* 0x0003e2000c101104 */
[C---:B------:R-:W-:Y:S02]  /*1a20*/  ISETP.LT.OR P1, PT, R5.reuse, -0x3, P1 ;  /* 0xfffffffd0500780c */ /* 0x040fe40000f21670 */
[----:B------:R-:W-:Y:S01]  /*1a30*/  ISETP.LT.OR P2, PT, R5, -0x4, P2 ;  /* 0xfffffffc0500780c */ /* 0x000fe20001741670 */
[----:B01----:R-:W-:-:S12]  /*1a40*/  IMAD.WIDE R24, R9, 0x8, R24 ;  /* 0x0000000809187825 */ /* 0x003fd800078e0218 */
.L_x_63:
[----:B------:R-:W0:Y:S01]  /*1a50*/  LDCU UR10, c[0x0][0x388] ;  /* 0x00007100ff0a77ac */ /* 0x000e220008000800 */
[----:B------:R-:W-:Y:S01]  /*1a60*/  IMAD.IADD R14, R4, 0x1, R17 ;  /* 0x00000001040e7824 */ /* 0x000fe200078e0211 */
[----:B------:R-:W-:Y:S01]  /*1a70*/  BSSY.RECONVERGENT B2, `(.L_x_18) ;  /* 0x0000053000027945 */ /* 0x000fe20003800200 */
[----:B-1234-:R-:W-:Y:S01]  /*1a80*/  VIADD R0, R5, 0xfffffffc ;  /* 0xfffffffc05007836 */ /* 0x01efe20000000000 */
[----:B------:R-:W1:Y:S01]  /*1a90*/  LDCU.128 UR4, c[0x0][0x3a0] ;  /* 0x00007400ff0477ac */ /* 0x000e620008000c00 */
[----:B------:R-:W2:Y:S01]  /*1aa0*/  LDCU.64 UR12, c[0x0][0x3b0] ;  /* 0x00007600ff0c77ac */ /* 0x000ea20008000a00 */
[----:B------:R-:W3:Y:S01]  /*1ab0*/  LDCU.64 UR8, c[0x0][0x380] ;  /* 0x00007000ff0877ac */ /* 0x000ee20008000a00 */
[----:B0-----:R-:W-:Y:S01]  /*1ac0*/  IMAD R18, R14, UR10, RZ ;  /* 0x0000000a0e127c24 */ /* 0x001fe2000f8e02ff */
[----:B------:R-:W-:-:S04]  /*1ad0*/  ISETP.GE.AND P4, PT, R0, UR10, PT ;  /* 0x0000000a00007c0c */ /* 0x000fc8000bf86270 */
[C---:B------:R-:W-:Y:S02]  /*1ae0*/  IADD3 R6, P3, PT, R5.reuse, R18, RZ ;  /* 0x0000001205067210 */ /* 0x040fe40007f7e0ff */
[----:B------:R-:W-:Y:S02]  /*1af0*/  ISETP.LT.OR P4, PT, R5, 0x4, P4 ;  /* 0x000000040500780c */ /* 0x000fe40002781670 */
[----:B------:R-:W-:Y:S01]  /*1b00*/  LEA.HI.X.SX32 R7, R18, R32, 0x1, P3 ;  /* 0x0000002012077211 */ /* 0x000fe200018f0eff */
[----:B------:R-:W-:-:S03]  /*1b10*/  IMAD.SHL.U32 R10, R6, 0x8, RZ ;  /* 0x00000008060a7824 */ /* 0x000fc600078e00ff */
[----:B------:R-:W-:Y:S02]  /*1b20*/  SHF.L.U64.HI R3, R6, 0x3, R7 ;  /* 0x0000000306037819 */ /* 0x000fe40000010207 */
[C---:B-1----:R-:W-:Y:S02]  /*1b30*/  IADD3 R12, P3, PT, R10.reuse, UR6, RZ ;  /* 0x000000060a0c7c10 */ /* 0x042fe4000ff7e0ff */
[----:B------:R-:W-:Y:S02]  /*1b40*/  IADD3 R10, P5, PT, R10, UR4, RZ ;  /* 0x000000040a0a7c10 */ /* 0x000fe4000ffbe0ff */
[C---:B------:R-:W-:Y:S02]  /*1b50*/  IADD3.X R13, PT, PT, R3.reuse, UR7, RZ, P3, !PT ;  /* 0x00000007030d7c10 */ /* 0x040fe40009ffe4ff */
[C---:B------:R-:W-:Y:S02]  /*1b60*/  ISETP.GE.AND P3, PT, R14.reuse, UR10, PT ;  /* 0x0000000a0e007c0c */ /* 0x040fe4000bf66270 */
[----:B------:R-:W-:Y:S01]  /*1b70*/  IADD3.X R11, PT, PT, R3, UR5, RZ, P5, !PT ;  /* 0x00000005030b7c10 */ /* 0x000fe2000affe4ff */
[C---:B------:R-:W-:Y:S01]  /*1b80*/  IMAD R3, R17.reuse, R17, RZ ;  /* 0x0000001111037224 */ /* 0x040fe200078e02ff */
[----:B------:R-:W-:Y:S01]  /*1b90*/  ISETP.LT.OR P3, PT, R14, RZ, P3 ;  /* 0x000000ff0e00720c */ /* 0x000fe20001f61670 */
[----:B------:R-:W-:Y:S01]  /*1ba0*/  VIADD R17, R17, 0x1 ;  /* 0x0000000111117836 */ /* 0x000fe20000000000 */
[----:B--2---:R-:W-:-:S02]  /*1bb0*/  IADD3 R8, P5, PT, R6, UR12, RZ ;  /* 0x0000000c06087c10 */ /* 0x004fc4000ffbe0ff */
[----:B------:R-:W-:Y:S02]  /*1bc0*/  PLOP3.LUT P4, PT, P3, P4, PT, 0xf8, 0x8f ;  /* 0x00000000008f781c */ /* 0x000fe40001f89f70 */
[----:B---3--:R-:W-:Y:S02]  /*1bd0*/  IADD3 R6, P6, PT, R6, UR8, RZ ;  /* 0x0000000806067c10 */ /* 0x008fe4000ffde0ff */
[C---:B------:R-:W-:Y:S02]  /*1be0*/  IADD3.X R9, PT, PT, R7.reuse, UR13, RZ, P5, !PT ;  /* 0x0000000d07097c10 */ /* 0x040fe4000affe4ff */
[----:B------:R-:W-:Y:S02]  /*1bf0*/  IADD3.X R7, PT, PT, R7, UR9, RZ, P6, !PT ;  /* 0x0000000907077c10 */ /* 0x000fe4000b7fe4ff */
[----:B------:R-:W-:-:S05]  /*1c00*/  ISETP.NE.AND P5, PT, R17, 0x5, PT ;  /* 0x000000051100780c */ /* 0x000fca0003fa5270 */
[----:B------:R-:W-:Y:S08]  /*1c10*/  @P4 BRA `(.L_x_19) ;  /* 0x0000000000e04947 */ /* 0x000ff00003800000 */
[----:B------:R-:W-:Y:S02]  /*1c20*/  R2UR UR4, R22 ;  /* 0x00000000160472ca */ /* 0x000fe400000e0000 */
[----:B------:R-:W-:-:S13]  /*1c30*/  R2UR UR5, R23 ;  /* 0x00000000170572ca */ /* 0x000fda00000e0000 */
[----:B------:R-:W2:Y:S02]  /*1c40*/  LDG.E.U8 R0, desc[UR4][R6.64+-0x4] ;  /* 0xfffffc0406007981 */ /* 0x000ea4000c1e1100 */
[----:B--2---:R-:W-:-:S13]  /*1c50*/  ISETP.NE.AND P4, PT, R0, 0x63, PT ;  /* 0x000000630000780c */ /* 0x004fda0003f85270 */
[----:B------:R-:W-:Y:S05]  /*1c60*/  @P4 BRA `(.L_x_19) ;  /* 0x0000000000cc4947 */ /* 0x000fea0003800000 */
[----:B------:R-:W-:Y:S02]  /*1c70*/  R2UR UR4, R22 ;  /* 0x00000000160472ca */ /* 0x000fe400000e0000 */
[----:B------:R-:W-:-:S13]  /*1c80*/  R2UR UR5, R23 ;  /* 0x00000000170572ca */ /* 0x000fda00000e0000 */
[----:B------:R-:W2:Y:S02]  /*1c90*/  LDG.E.U8 R0, desc[UR4][R8.64+-0x4] ;  /* 0xfffffc0408007981 */ /* 0x000ea4000c1e1100 */
[----:B--2---:R-:W-:-:S13]  /*1ca0*/  ISETP.NE.AND P4, PT, R0, RZ, PT ;  /* 0x000000ff0000720c */ /* 0x004fda0003f85270 */
[----:B------:R-:W-:Y:S05]  /*1cb0*/  @P4 BRA `(.L_x_19) ;  /* 0x0000000000b84947 */ /* 0x000fea0003800000 */
[----:B------:R-:W-:Y:S01]  /*1cc0*/  VIADD R0, R3, 0x10 ;  /* 0x0000001003007836 */ /* 0x000fe20000000000 */
[----:B------:R-:W-:Y:S02]  /*1cd0*/  R2UR UR4, R22 ;  /* 0x00000000160472ca */ /* 0x000fe400000e0000 */
[----:B------:R-:W-:Y:S02]  /*1ce0*/  R2UR UR5, R23 ;  /* 0x00000000170572ca */ /* 0x000fe400000e0000 */
[----:B------:R-:W-:-:S05]  /*1cf0*/  I2FP.F32.U32 R15, R0 ;  /* 0x00000000000f7245 */ /* 0x000fca0000201000 */
[----:B------:R-:W-:Y:S01]  /*1d00*/  VIADD R0, R15, 0xf3000000 ;  /* 0xf30000000f007836 */ /* 0x000fe20000000000 */
[----:B------:R0:W1:Y:S04]  /*1d10*/  MUFU.RSQ R20, R15 ;  /* 0x0000000f00147308 */ /* 0x0000680000001400 */
[----:B------:R-:W-:Y:S01]  /*1d20*/  ISETP.GT.U32.AND P4, PT, R0, 0x727fffff, PT ;  /* 0x727fffff0000780c */ /* 0x000fe20003f84070 */
[----:B------:R0:W5:-:S12]  /*1d30*/  LDG.E.64 R34, desc[UR4][R24.64] ;  /* 0x0000000418227981 */ /* 0x000158000c1e1b00 */
[----:B01----:R-:W-:Y:S05]  /*1d40*/  @!P4 BRA `(.L_x_20) ;  /* 0x000000000018c947 */ /* 0x003fea0003800000 */
[----:B------:R-:W-:Y:S01]  /*1d50*/  BSSY.RECONVERGENT B3, `(.L_x_21) ;  /* 0x0000004000037945 */ /* 0x000fe20003800200 */
[----:B------:R-:W-:Y:S01]  /*1d60*/  IMAD.MOV.U32 R0, RZ, RZ, R15 ;  /* 0x000000ffff007224 */ /* 0x000fe200078e000f */
[----:B------:R-:W-:-:S07]  /*1d70*/  MOV R30, 0x1d90 ;  /* 0x00001d90001e7802 */ /* 0x000fce0000000f00 */
[----:B-----5:R-:W-:Y:S05]  /*1d80*/  CALL.REL.NOINC `($__internal_0_$__cuda_sm20_sqrt_rn_f32_slowpath) ;  /* 0x00000048001c7944 */ /* 0x020fea0003c00000 */
[----:B------:R-:W-:Y:S05]  /*1d90*/  BSYNC.RECONVERGENT B3 ;  /* 0x0000000000037941 */ /* 0x000fea0003800200 */
.L_x_21:
[----:B------:R-:W-:Y:S05]  /*1da0*/  BRA `(.L_x_22) ;  /* 0x0000000000107947 */ /* 0x000fea0003800000 */
.L_x_20:
[----:B------:R-:W-:Y:S01]  /*1db0*/  FMUL.FTZ R0, R15, R20 ;  /* 0x000000140f007220 */ /* 0x000fe20000410000 */
[----:B------:R-:W-:-:S03]  /*1dc0*/  FMUL.FTZ R20, R20, 0.5 ;  /* 0x3f00000014147820 */ /* 0x000fc60000410000 */
[----:B------:R-:W-:-:S04]  /*1dd0*/  FFMA R15, -R0, R0, R15 ;  /* 0x00000000000f7223 */ /* 0x000fc8000000010f */
[----:B------:R-:W-:-:S07]  /*1de0*/  FFMA R0, R15, R20, R0 ;  /* 0x000000140f007223 */ /* 0x000fce0000000000 */
.L_x_22:
[----:B------:R-:W-:Y:S02]  /*1df0*/  R2UR UR4, R22 ;  /* 0x00000000160472ca */ /* 0x000fe400000e0000 */
[----:B------:R-:W-:-:S13]  /*1e00*/  R2UR UR5, R23 ;  /* 0x00000000170572ca */ /* 0x000fda00000e0000 */
[----:B------:R-:W2:Y:S01]  /*1e10*/  LDG.E.64 R36, desc[UR4][R10.64+-0x20] ;  /* 0xffffe0040a247981 */ /* 0x000ea2000c1e1b00 */
[----:B------:R-:W0:Y:S02]  /*1e20*/  F2F.F64.F32 R30, R0 ;  /* 0x00000000001e7310 */ /* 0x000e240000201800 */
[----:B0----5:R-:W-:-:S08]  /*1e30*/  DADD R30, R34, R30 ;  /* 0x00000000221e7229 */ /* 0x021fd0000000001e */
[----:B--2---:R-:W-:-:S14]  /*1e40*/  DSETP.GEU.AND P4, PT, R30, R36, PT ;  /* 0x000000241e00722a */ /* 0x004fdc0003f8e000 */
[----:B------:R-:W-:Y:S05]  /*1e50*/  @P4 BRA `(.L_x_19) ;  /* 0x0000000000504947 */ /* 0x000fea0003800000 */
[----:B------:R-:W0:Y:S01]  /*1e60*/  S2UR UR5, SR_CgaCtaId ;  /* 0x00000000000579c3 */ /* 0x000e220000008800 */
[C---:B------:R-:W-:Y:S01]  /*1e70*/  R2UR UR6, R22.reuse ;  /* 0x00000000160672ca */ /* 0x040fe200000e0000 */
[----:B------:R-:W-:Y:S01]  /*1e80*/  UMOV UR4, 0x400 ;  /* 0x0000040000047882 */ /* 0x000fe20000000000 */
[----:B------:R-:W-:Y:S01]  /*1e90*/  R2UR UR7, R23 ;  /* 0x00000000170772ca */ /* 0x000fe200000e0000 */
[----:B------:R-:W-:Y:S01]  /*1ea0*/  IMAD.MOV.U32 R20, RZ, RZ, 0x43 ;  /* 0x00000043ff147424 */ /* 0x000fe200078e00ff */
[C---:B------:R-:W-:Y:S01]  /*1eb0*/  R2UR UR8, R22.reuse ;  /* 0x00000000160872ca */ /* 0x040fe200000e0000 */
[----:B------:R-:W-:Y:S01]  /*1ec0*/  VIADD R15, R5, 0xfffffffc ;  /* 0xfffffffc050f7836 */ /* 0x000fe20000000000 */
[C---:B------:R-:W-:Y:S02]  /*1ed0*/  R2UR UR9, R23.reuse ;  /* 0x00000000170972ca */ /* 0x040fe400000e0000 */
[----:B------:R-:W-:Y:S02]  /*1ee0*/  R2UR UR10, R22 ;  /* 0x00000000160a72ca */ /* 0x000fe400000e0000 */
[----:B------:R-:W-:-:S02]  /*1ef0*/  R2UR UR11, R23 ;  /* 0x00000000170b72ca */ /* 0x000fc400000e0000 */
[----:B------:R-:W-:Y:S02]  /*1f00*/  R2UR UR12, R22 ;  /* 0x00000000160c72ca */ /* 0x000fe400000e0000 */
[----:B------:R-:W-:Y:S01]  /*1f10*/  R2UR UR13, R23 ;  /* 0x00000000170d72ca */ /* 0x000fe200000e0000 */
[----:B------:R1:W-:Y:S04]  /*1f20*/  STG.E.64 desc[UR6][R10.64+-0x20], R30 ;  /* 0xffffe01e0a007986 */ /* 0x0003e8000c101b06 */
[----:B------:R1:W-:Y:S01]  /*1f30*/  STG.E.U8 desc[UR8][R6.64+-0x4], R20 ;  /* 0xfffffc1406007986 */ /* 0x0003e2000c101108 */
[----:B0-----:R-:W-:-:S03]  /*1f40*/  ULEA UR4, UR5, UR4, 0x18 ;  /* 0x0000000405047291 */ /* 0x001fc6000f8ec0ff */
[----:B------:R1:W-:Y:S04]  /*1f50*/  STG.E desc[UR10][R12.64+-0x20], R4 ;  /* 0xffffe0040c007986 */ /* 0x0003e8000c10190a */
[----:B------:R1:W-:Y:S01]  /*1f60*/  STG.E desc[UR12][R12.64+-0x1c], R5 ;  /* 0xffffe4050c007986 */ /* 0x0003e2000c10190c */
[C---:B------:R-:W-:Y:S01]  /*1f70*/  LEA R0, R33.reuse, UR4, 0x3 ;  /* 0x0000000421007c11 */ /* 0x040fe2000f8e18ff */
[----:B------:R-:W-:-:S04]  /*1f80*/  VIADD R33, R33, 0x1 ;  /* 0x0000000121217836 */ /* 0x000fc80000000000 */
[----:B------:R1:W-:Y:S03]  /*1f90*/  STS.64 [R0], R14 ;  /* 0x0000000e00007388 */ /* 0x0003e60000000a00 */
.L_x_19:
[----:B------:R-:W-:Y:S05]  /*1fa0*/  BSYNC.RECONVERGENT B2 ;  /* 0x0000000000027941 */ /* 0x000fea0003800200 */
.L_x_18:
[----:B------:R-:W0:Y:S01]  /*1fb0*/  LDCU UR4, c[0x0][0x388] ;  /* 0x00007100ff0477ac */ /* 0x000e220008000800 */
[----:B-1----:R-:W-:Y:S01]  /*1fc0*/  VIADD R0, R5, 0xfffffffd ;  /* 0xfffffffd05007836 */ /* 0x002fe20000000000 */
[----:B------:R-:W-:Y:S04]  /*1fd0*/  BSSY.RECONVERGENT B2, `(.L_x_23) ;  /* 0x000003e000027945 */ /* 0x000fe80003800200 */
[----:B0-----:R-:W-:-:S04]  /*1fe0*/  ISETP.GE.AND P4, PT, R0, UR4, PT ;  /* 0x0000000400007c0c */ /* 0x001fc8000bf86270 */
[----:B------:R-:W-:-:S04]  /*1ff0*/  ISETP.LT.OR P4, PT, R5, 0x3, P4 ;  /* 0x000000030500780c */ /* 0x000fc80002781670 */
[----:B------:R-:W-:-:S13]  /*2000*/  PLOP3.LUT P4, PT, P3, P4, PT, 0xf8, 0x8f ;  /* 0x00000000008f781c */ /* 0x000fda0001f89f70 */
[----:B------:R-:W-:Y:S05]  /*2010*/  @P4 BRA `(.L_x_24) ;  /* 0x0000000000e44947 */ /* 0x000fea0003800000 */
        /* <DEDUP_REMOVED lines=24> */
.L_x_26:
[----:B------:R-:W-:Y:S05]  /*21a0*/  BRA `(.L_x_27) ;  /* 0x0000000000107947 */ /* 0x000fea0003800000 */
.L_x_25:
[----:B------:R-:W-:Y:S01]  /*21b0*/  FMUL.FTZ R0, R15, R20 ;  /* 0x000000140f007220 */ /* 0x000fe20000410000 */
[----:B------:R-:W-:-:S03]  /*21c0*/  FMUL.FTZ R20, R20, 0.5 ;  /* 0x3f00000014147820 */ /* 0x000fc60000410000 */
[----:B------:R-:W-:-:S04]  /*21d0*/  FFMA R15, -R0, R0, R15 ;  /* 0x00000000000f7223 */ /* 0x000fc8000000010f */
[----:B------:R-:W-:-:S07]  /*21e0*/  FFMA R0, R15, R20, R0 ;  /* 0x000000140f007223 */ /* 0x000fce0000000000 */
.L_x_27:
        /* <DEDUP_REMOVED lines=14> */
[C---:B------:R-:W-:Y:S01]  /*22d0*/  R2UR UR9, R23.reuse ;  /* 0x00000000170972ca */ /* 0x040fe200000e0000 */
[----:B------:R-:W-:Y:S01]  /*22e0*/  IMAD.MOV.U32 R34, RZ, RZ, R14 ;  /* 0x000000ffff227224 */ /* 0x000fe200078e000e */
        /* <DEDUP_REMOVED lines=12> */
.L_x_24:
[----:B------:R-:W-:Y:S05]  /*23b0*/  BSYNC.RECONVERGENT B2 ;  /* 0x0000000000027941 */ /* 0x000fea0003800200 */
.L_x_23:
        /* <DEDUP_REMOVED lines=31> */
.L_x_31:
[----:B------:R-:W-:Y:S05]  /*25b0*/  BRA `(.L_x_32) ;  /* 0x0000000000107947 */ /* 0x000fea0003800000 */
.L_x_30:
[----:B------:R-:W-:Y:S01]  /*25c0*/  FMUL.FTZ R0, R15, R20 ;  /* 0x000000140f007220 */ /* 0x000fe20000410000 */
[----:B------:R-:W-:-:S03]  /*25d0*/  FMUL.FTZ R20, R20, 0.5 ;  /* 0x3f00000014147820 */ /* 0x000fc60000410000 */
[----:B------:R-:W-:-:S04]  /*25e0*/  FFMA R15, -R0, R0, R15 ;  /* 0x00000000000f7223 */ /* 0x000fc8000000010f */
[----:B------:R-:W-:-:S07]  /*25f0*/  FFMA R0, R15, R20, R0 ;  /* 0x000000140f007223 */ /* 0x000fce0000000000 */
.L_x_32:
        /* <DEDUP_REMOVED lines=28> */
.L_x_29:
[----:B------:R-:W-:Y:S05]  /*27c0*/  BSYNC.RECONVERGENT B2 ;  /* 0x0000000000027941 */ /* 0x000fea0003800200 */
.L_x_28:
[----:B------:R-:W-:Y:S01]  /*27d0*/  PLOP3.LUT P4, PT, P3, P0, PT, 0xf8, 0x8f ;  /* 0x00000000008f781c */ /* 0x000fe20001f81f70 */
[----:B------:R-:W-:-:S12]  /*27e0*/  BSSY.RECONVERGENT B2, `(.L_x_33) ;  /* 0x000003b000027945 */ /* 0x000fd80003800200 */
[----:B------:R-:W-:Y:S05]  /*27f0*/  @P4 BRA `(.L_x_34) ;  /* 0x0000000000e44947 */ /* 0x000fea0003800000 */
[----:B------:R-:W-:Y:S02]  /*2800*/  R2UR UR4, R22 ;  /* 0x00000000160472ca */ /* 0x000fe400000e0000 */
[----:B------:R-:W-:-:S13]  /*2810*/  R2UR UR5, R23 ;  /* 0x00000000170572ca */ /* 0x000fda00000e0000 */
[----:B-1----:R-:W2:Y:S02]  /*2820*/  LDG.E.U8 R0, desc[UR4][R6.64+-0x1] ;  /* 0xffffff0406007981 */ /* 0x002ea4000c1e1100 */
        /* <DEDUP_REMOVED lines=21> */
.L_x_36:
[----:B------:R-:W-:Y:S05]  /*2980*/  BRA `(.L_x_37) ;  /* 0x0000000000107947 */ /* 0x000fea0003800000 */
.L_x_35:
[----:B------:R-:W-:Y:S01]  /*2990*/  FMUL.FTZ R0, R15, R20 ;  /* 0x000000140f007220 */ /* 0x000fe20000410000 */
[----:B------:R-:W-:-:S03]  /*29a0*/  FMUL.FTZ R20, R20, 0.5 ;  /* 0x3f00000014147820 */ /* 0x000fc60000410000 */
[----:B------:R-:W-:-:S04]  /*29b0*/  FFMA R15, -R0, R0, R15 ;  /* 0x00000000000f7223 */ /* 0x000fc8000000010f */
[----:B------:R-:W-:-:S07]  /*29c0*/  FFMA R0, R15, R20, R0 ;  /* 0x000000140f007223 */ /* 0x000fce0000000000 */
.L_x_37:
        /* <DEDUP_REMOVED lines=28> */
.L_x_34:
[----:B------:R-:W-:Y:S05]  /*2b90*/  BSYNC.RECONVERGENT B2 ;  /* 0x0000000000027941 */ /* 0x000fea0003800200 */
.L_x_33:
[----:B------:R-:W0:Y:S01]  /*2ba0*/  LDCU UR4, c[0x0][0x388] ;  /* 0x00007100ff0477ac */ /* 0x000e220008000800 */
[----:B------:R-:W-:Y:S01]  /*2bb0*/  BSSY.RECONVERGENT B2, `(.L_x_38) ;  /* 0x0000047000027945 */ /* 0x000fe20003800200 */
[----:B0-----:R-:W-:-:S04]  /*2bc0*/  ISETP.GE.AND P4, PT, R5, UR4, PT ;  /* 0x0000000405007c0c */ /* 0x001fc8000bf86270 */
[----:B------:R-:W-:-:S04]  /*2bd0*/  ISETP.LT.OR P4, PT, R5, RZ, P4 ;  /* 0x000000ff0500720c */ /* 0x000fc80002781670 */
[----:B------:R-:W-:-:S13]  /*2be0*/  PLOP3.LUT P4, PT, P3, P4, PT, 0xf8, 0x8f ;  /* 0x00000000008f781c */ /* 0x000fda0001f89f70 */
[----:B------:R-:W-:Y:S05]  /*2bf0*/  @P4 BRA `(.L_x_39) ;  /* 0x0000000400084947 */ /* 0x000fea0003800000 */
[----:B------:R-:W0:Y:S01]  /*2c00*/  LDCU.64 UR4, c[0x0][0x380] ;  /* 0x00007000ff0477ac */ /* 0x000e220008000a00 */
[----:B------:R-:W-:Y:S01]  /*2c10*/  IMAD.IADD R18, R5, 0x1, R18 ;  /* 0x0000000105127824 */ /* 0x000fe200078e0212 */
[----:B------:R-:W-:Y:S02]  /*2c20*/  R2UR UR6, R22 ;  /* 0x00000000160672ca */ /* 0x000fe400000e0000 */
[----:B------:R-:W-:Y:S02]  /*2c30*/  R2UR UR7, R23 ;  /* 0x00000000170772ca */ /* 0x000fe400000e0000 */
[----:B-12---:R-:W-:Y:S02]  /*2c40*/  SHF.R.S32.HI R15, RZ, 0x1f, R18 ;  /* 0x0000001fff0f7819 */ /* 0x006fe40000011412 */
[----:B0-----:R-:W-:-:S04]  /*2c50*/  IADD3 R34, P4, PT, R18, UR4, RZ ;  /* 0x0000000412227c10 */ /* 0x001fc8000ff9e0ff */
[----:B------:R-:W-:-:S05]  /*2c60*/  IADD3.X R35, PT, PT, R15, UR5, RZ, P4, !PT ;  /* 0x000000050f237c10 */ /* 0x000fca000a7fe4ff */
[----:B------:R-:W2:Y:S02]  /*2c70*/  LDG.E.U8 R0, desc[UR6][R34.64] ;  /* 0x0000000622007981 */ /* 0x000ea4000c1e1100 */
[----:B--2---:R-:W-:-:S13]  /*2c80*/  ISETP.NE.AND P4, PT, R0, 0x63, PT ;  /* 0x000000630000780c */ /* 0x004fda0003f85270 */
[----:B------:R-:W-:Y:S05]  /*2c90*/  @P4 BRA `(.L_x_39) ;  /* 0x0000000000e04947 */ /* 0x000fea0003800000 */
[----:B------:R-:W0:Y:S01]  /*2ca0*/  LDCU.64 UR4, c[0x0][0x3b0] ;  /* 0x00007600ff0477ac */ /* 0x000e220008000a00 */
[----:B------:R-:W-:Y:S02]  /*2cb0*/  R2UR UR6, R22 ;  /* 0x00000000160672ca */ /* 0x000fe400000e0000 */
[----:B------:R-:W-:Y:S02]  /*2cc0*/  R2UR UR7, R23 ;  /* 0x00000000170772ca */ /* 0x000fe400000e0000 */
[----:B0-----:R-:W-:-:S04]  /*2cd0*/  IADD3 R30, P4, PT, R18, UR4, RZ ;  /* 0x00000004121e7c10 */ /* 0x001fc8000ff9e0ff */
[----:B------:R-:W-:-:S07]  /*2ce0*/  IADD3.X R31, PT, PT, R15, UR5, RZ, P4, !PT ;  /* 0x000000050f1f7c10 */ /* 0x000fce000a7fe4ff */
[----:B------:R-:W2:Y:S02]  /*2cf0*/  LDG.E.U8 R30, desc[UR6][R30.64] ;  /* 0x000000061e1e7981 */ /* 0x000ea4000c1e1100 */
[----:B--2---:R-:W-:-:S13]  /*2d00*/  ISETP.NE.AND P4, PT, R30, RZ, PT ;  /* 0x000000ff1e00720c */ /* 0x004fda0003f85270 */
[----:B------:R-:W-:Y:S05]  /*2d10*/  @P4 BRA `(.L_x_39) ;  /* 0x0000000000c04947 */ /* 0x000fea0003800000 */
[----:B------:R-:W-:Y:S02]  /*2d20*/  I2FP.F32.U32 R15, R3 ;  /* 0x00000003000f7245 */ /* 0x000fe40000201000 */
[----:B------:R-:W-:Y:S02]  /*2d30*/  R2UR UR4, R22 ;  /* 0x00000000160472ca */ /* 0x000fe400000e0000 */
[----:B------:R-:W-:Y:S01]  /*2d40*/  R2UR UR5, R23 ;  /* 0x00000000170572ca */ /* 0x000fe200000e0000 */
[----:B------:R-:W-:Y:S01]  /*2d50*/  VIADD R0, R15, 0xf3000000 ;  /* 0xf30000000f007836 */ /* 0x000fe20000000000 */
[----:B------:R0:W1:Y:S04]  /*2d60*/  MUFU.RSQ R20, R15 ;  /* 0x0000000f00147308 */ /* 0x0000680000001400 */
[----:B------:R-:W-:-:S07]  /*2d70*/  ISETP.GT.U32.AND P4, PT, R0, 0x727fffff, PT ;  /* 0x727fffff0000780c */ /* 0x000fce0003f84070 */
[----:B------:R0:W5:Y:S06]  /*2d80*/  LDG.E.64 R36, desc[UR4][R24.64] ;  /* 0x0000000418247981 */ /* 0x00016c000c1e1b00 */
[----:B-1----:R-:W-:Y:S05]  /*2d90*/  @!P4 BRA `(.L_x_40) ;  /* 0x000000000018c947 */ /* 0x002fea0003800000 */
[----:B------:R-:W-:Y:S01]  /*2da0*/  BSSY.RECONVERGENT B3, `(.L_x_41) ;  /* 0x0000004000037945 */ /* 0x000fe20003800200 */
[----:B------:R-:W-:Y:S01]  /*2db0*/  IMAD.MOV.U32 R0, RZ, RZ, R15 ;  /* 0x000000ffff007224 */ /* 0x000fe200078e000f */
[----:B------:R-:W-:-:S07]  /*2dc0*/  MOV R30, 0x2de0 ;  /* 0x00002de0001e7802 */ /* 0x000fce0000000f00 */
[----:B0----5:R-:W-:Y:S05]  /*2dd0*/  CALL.REL.NOINC `($__internal_0_$__cuda_sm20_sqrt_rn_f32_slowpath) ;  /* 0x0000003800087944 */ /* 0x021fea0003c00000 */
[----:B------:R-:W-:Y:S05]  /*2de0*/  BSYNC.RECONVERGENT B3 ;  /* 0x0000000000037941 */ /* 0x000fea0003800200 */
.L_x_41:
[----:B------:R-:W-:Y:S05]  /*2df0*/  BRA `(.L_x_42) ;  /* 0x0000000000107947 */ /* 0x000fea0003800000 */
.L_x_40:
[----:B------:R-:W-:Y:S01]  /*2e00*/  FMUL.FTZ R0, R15, R20 ;  /* 0x000000140f007220 */ /* 0x000fe20000410000 */
[----:B------:R-:W-:-:S03]  /*2e10*/  FMUL.FTZ R20, R20, 0.5 ;  /* 0x3f00000014147820 */ /* 0x000fc60000410000 */
[----:B0-----:R-:W-:-:S04]  /*2e20*/  FFMA R15, -R0, R0, R15 ;  /* 0x00000000000f7223 */ /* 0x001fc8000000010f */
[----:B------:R-:W-:-:S07]  /*2e30*/  FFMA R0, R15, R20, R0 ;  /* 0x000000140f007223 */ /* 0x000fce0000000000 */
.L_x_42:
[----:B------:R-:W0:Y:S01]  /*2e40*/  LDC.64 R38, c[0x0][0x3a0] ;  /* 0x0000e800ff267b82 */ /* 0x000e220000000a00 */
[----:B------:R-:W1:Y:S01]  /*2e50*/  F2F.F64.F32 R30, R0 ;  /* 0x00000000001e7310 */ /* 0x000e620000201800 */
[----:B------:R-:W-:Y:S02]  /*2e60*/  R2UR UR4, R22 ;  /* 0x00000000160472ca */ /* 0x000fe400000e0000 */
[----:B------:R-:W-:Y:S01]  /*2e70*/  R2UR UR5, R23 ;  /* 0x00000000170572ca */ /* 0x000fe200000e0000 */
[----:B-1---5:R-:W-:Y:S01]  /*2e80*/  DADD R36, R36, R30 ;  /* 0x0000000024247229 */ /* 0x022fe2000000001e */
[----:B0-----:R-:W-:-:S11]  /*2e90*/  IMAD.WIDE R38, R18, 0x8, R38 ;  /* 0x0000000812267825 */ /* 0x001fd600078e0226 */
[----:B------:R-:W2:Y:S02]  /*2ea0*/  LDG.E.64 R30, desc[UR4][R38.64] ;  /* 0x00000004261e7981 */ /* 0x000ea4000c1e1b00 */
[----:B--2---:R-:W-:-:S14]  /*2eb0*/  DSETP.GEU.AND P4, PT, R36, R30, PT ;  /* 0x0000001e2400722a */ /* 0x004fdc0003f8e000 */
[----:B------:R-:W-:Y:S05]  /*2ec0*/  @P4 BRA `(.L_x_39) ;  /* 0x0000000000544947 */ /* 0x000fea0003800000 */
[----:B------:R-:W0:Y:S01]  /*2ed0*/  S2UR UR5, SR_CgaCtaId ;  /* 0x00000000000579c3 */ /* 0x000e220000008800 */
[C---:B------:R-:W-:Y:S01]  /*2ee0*/  R2UR UR6, R22.reuse ;  /* 0x00000000160672ca */ /* 0x040fe200000e0000 */
[----:B------:R-:W-:Y:S01]  /*2ef0*/  UMOV UR4, 0x400 ;  /* 0x0000040000047882 */ /* 0x000fe20000000000 */
[C---:B------:R-:W-:Y:S01]  /*2f00*/  R2UR UR7, R23.reuse ;  /* 0x00000000170772ca */ /* 0x040fe200000e0000 */
[----:B------:R-:W-:Y:S01]  /*2f10*/  IMAD.MOV.U32 R0, RZ, RZ, 0x43 ;  /* 0x00000043ff007424 */ /* 0x000fe200078e00ff */
[C---:B------:R-:W-:Y:S01]  /*2f20*/  R2UR UR8, R22.reuse ;  /* 0x00000000160872ca */ /* 0x040fe200000e0000 */
[----:B------:R-:W-:Y:S01]  /*2f30*/  IMAD.MOV.U32 R40, RZ, RZ, R14 ;  /* 0x000000ffff287224 */ /* 0x000fe200078e000e */
[C---:B------:R-:W-:Y:S01]  /*2f40*/  R2UR UR9, R23.reuse ;  /* 0x00000000170972ca */ /* 0x040fe200000e0000 */
[----:B------:R-:W1:Y:S01]  /*2f50*/  LDC.64 R30, c[0x0][0x3a8] ;  /* 0x0000ea00ff1e7b82 */ /* 0x000e620000000a00 */
[----:B------:R-:W-:Y:S01]  /*2f60*/  R2UR UR10, R22 ;  /* 0x00000000160a72ca */ /* 0x000fe200000e0000 */
[----:B------:R-:W-:Y:S01]  /*2f70*/  IMAD.MOV.U32 R41, RZ, RZ, R5 ;  /* 0x000000ffff297224 */ /* 0x000fe200078e0005 */
[----:B------:R-:W-:-:S05]  /*2f80*/  R2UR UR11, R23 ;  /* 0x00000000170b72ca */ /* 0x000fca00000e0000 */
[----:B------:R3:W-:Y:S04]  /*2f90*/  STG.E.64 desc[UR6][R38.64], R36 ;  /* 0x0000002426007986 */ /* 0x0007e8000c101b06 */
[----:B------:R3:W-:Y:S01]  /*2fa0*/  STG.E.U8 desc[UR6][R34.64], R0 ;  /* 0x0000000022007986 */ /* 0x0007e2000c101106 */
[----:B0-----:R-:W-:-:S06]  /*2fb0*/  ULEA UR4, UR5, UR4, 0x18 ;  /* 0x0000000405047291 */ /* 0x001fcc000f8ec0ff */
[C---:B------:R-:W-:Y:S01]  /*2fc0*/  LEA R15, R33.reuse, UR4, 0x3 ;  /* 0x00000004210f7c11 */ /* 0x040fe2000f8e18ff */
[----:B------:R-:W-:Y:S02]  /*2fd0*/  VIADD R33, R33, 0x1 ;  /* 0x0000000121217836 */ /* 0x000fe40000000000 */
[----:B-1----:R-:W-:Y:S02]  /*2fe0*/  IMAD.WIDE R30, R18, 0x8, R30 ;  /* 0x00000008121e7825 */ /* 0x002fe400078e021e */
[----:B------:R3:W-:Y:S04]  /*2ff0*/  STS.64 [R15], R40 ;  /* 0x000000280f007388 */ /* 0x0007e80000000a00 */
[----:B------:R3:W-:Y:S04]  /*3000*/  STG.E desc[UR8][R30.64], R4 ;  /* 0x000000041e007986 */ /* 0x0007e8000c101908 */
[----:B------:R3:W-:Y:S02]  /*3010*/  STG.E desc[UR10][R30.64+0x4], R5 ;  /* 0x000004051e007986 */ /* 0x0007e4000c10190a */
.L_x_39:
[----:B------:R-:W-:Y:S05]  /*3020*/  BSYNC.RECONVERGENT B2 ;  /* 0x0000000000027941 */ /* 0x000fea0003800200 */
.L_x_38:
[----:B------:R-:W0:Y:S01]  /*3030*/  LDCU UR4, c[0x0][0x388] ;  /* 0x00007100ff0477ac */ /* 0x000e220008000800 */
[----:B------:R-:W-:Y:S01]  /*3040*/  BSSY.RECONVERGENT B2, `(.L_x_43) ;  /* 0x000003d000027945 */ /* 0x000fe20003800200 */
[----:B0-----:R-:W-:-:S04]  /*3050*/  ISETP.GE.AND P4, PT, R21, UR4, PT ;  /* 0x0000000415007c0c */ /* 0x001fc8000bf86270 */
[----:B------:R-:W-:-:S04]  /*3060*/  ISETP.LT.OR P4, PT, R5, -0x1, P4 ;  /* 0xffffffff0500780c */ /* 0x000fc80002781670 */
[----:B------:R-:W-:-:S13]  /*3070*/  PLOP3.LUT P4, PT, P3, P4, PT, 0xf8, 0x8f ;  /* 0x00000000008f781c */ /* 0x000fda0001f89f70 */
[----:B------:R-:W-:Y:S05]  /*3080*/  @P4 BRA `(.L_x_44) ;  /* 0x0000000000e04947 */ /* 0x000fea0003800000 */
[----:B------:R-:W-:Y:S02]  /*3090*/  R2UR UR4, R22 ;  /* 0x00000000160472ca */ /* 0x000fe400000e0000 */
[----:B------:R-:W-:-:S13]  /*30a0*/  R2UR UR5, R23 ;  /* 0x00000000170572ca */ /* 0x000fda00000e0000 */
[----:B-123--:R-:W2:Y:S02]  /*30b0*/  LDG.E.U8 R0, desc[UR4][R6.64+0x1] ;  /* 0x0000010406007981 */ /* 0x00eea4000c1e1100 */
        /* <DEDUP_REMOVED lines=21> */
.L_x_46:
[----:B------:R-:W-:Y:S05]  /*3210*/  BRA `(.L_x_47) ;  /* 0x0000000000107947 */ /* 0x000fea0003800000 */
.L_x_45:
[----:B------:R-:W-:Y:S01]  /*3220*/  FMUL.FTZ R0, R15, R18 ;  /* 0x000000120f007220 */ /* 0x000fe20000410000 */
[----:B------:R-:W-:-:S03]  /*3230*/  FMUL.FTZ R18, R18, 0.5 ;  /* 0x3f00000012127820 */ /* 0x000fc60000410000 */
[----:B------:R-:W-:-:S04]  /*3240*/  FFMA R15, -R0, R0, R15 ;  /* 0x00000000000f7223 */ /* 0x000fc8000000010f */
[----:B------:R-:W-:-:S07]  /*3250*/  FFMA R0, R15, R18, R0 ;  /* 0x000000120f007223 */ /* 0x000fce0000000000 */
.L_x_47:
        /* <DEDUP_REMOVED lines=27> */
.L_x_44:
[----:B------:R-:W-:Y:S05]  /*3410*/  BSYNC.RECONVERGENT B2 ;  /* 0x0000000000027941 */ /* 0x000fea0003800200 */
.L_x_43:
        /* <DEDUP_REMOVED lines=8> */
[----:B-1234-:R-:W2:Y:S02]  /*34a0*/  LDG.E.U8 R0, desc[UR4][R6.64+0x2] ;  /* 0x0000020406007981 */ /* 0x01eea4000c1e1100 */
        /* <DEDUP_REMOVED lines=21> */
.L_x_51:
[----:B------:R-:W-:Y:S05]  /*3600*/  BRA `(.L_x_52) ;  /* 0x0000000000107947 */ /* 0x000fea0003800000 */
.L_x_50:
[----:B------:R-:W-:Y:S01]  /*3610*/  FMUL.FTZ R0, R15, R18 ;  /* 0x000000120f007220 */ /* 0x000fe20000410000 */
[----:B------:R-:W-:-:S03]  /*3620*/  FMUL.FTZ R18, R18, 0.5 ;  /* 0x3f00000012127820 */ /* 0x000fc60000410000 */
[----:B------:R-:W-:-:S04]  /*3630*/  FFMA R15, -R0, R0, R15 ;  /* 0x00000000000f7223 */ /* 0x000fc8000000010f */
[----:B------:R-:W-:-:S07]  /*3640*/  FFMA R0, R15, R18, R0 ;  /* 0x000000120f007223 */ /* 0x000fce0000000000 */
.L_x_52:
        /* <DEDUP_REMOVED lines=27> */
.L_x_49:
[----:B------:R-:W-:Y:S05]  /*3800*/  BSYNC.RECONVERGENT B2 ;  /* 0x0000000000027941 */ /* 0x000fea0003800200 */
.L_x_48:
[----:B------:R-:W-:Y:S01]  /*3810*/  PLOP3.LUT P4, PT, P3, P1, PT, 0xf8, 0x8f ;  /* 0x00000000008f781c */ /* 0x000fe20001f83f70 */
[----:B------:R-:W-:-:S12]  /*3820*/  BSSY.RECONVERGENT B2, `(.L_x_53) ;  /* 0x000003a000027945 */ /* 0x000fd80003800200 */
        /* <DEDUP_REMOVED lines=25> */
.L_x_56:
[----:B------:R-:W-:Y:S05]  /*39c0*/  BRA `(.L_x_57) ;  /* 0x0000000000107947 */ /* 0x000fea0003800000 */
.L_x_55:
[----:B------:R-:W-:Y:S01]  /*39d0*/  FMUL.FTZ R0, R15, R18 ;  /* 0x000000120f007220 */ /* 0x000fe20000410000 */
[----:B------:R-:W-:-:S03]  /*39e0*/  FMUL.FTZ R18, R18, 0.5 ;  /* 0x3f00000012127820 */ /* 0x000fc60000410000 */
[----:B------:R-:W-:-:S04]  /*39f0*/  FFMA R15, -R0, R0, R15 ;  /* 0x00000000000f7223 */ /* 0x000fc8000000010f */
[----:B------:R-:W-:-:S07]  /*3a00*/  FFMA R0, R15, R18, R0 ;  /* 0x000000120f007223 */ /* 0x000fce0000000000 */
.L_x_57:
        /* <DEDUP_REMOVED lines=27> */
.L_x_54:
[----:B------:R-:W-:Y:S05]  /*3bc0*/  BSYNC.RECONVERGENT B2 ;  /* 0x0000000000027941 */ /* 0x000fea0003800200 */
.L_x_53:
        /* <DEDUP_REMOVED lines=27> */
.L_x_61:
[----:B------:R-:W-:Y:S01]  /*3d80*/  IMAD.MOV.U32 R30, RZ, RZ, R0 ;  /* 0x000000ffff1e7224 */ /* 0x000fe200078e0000 */
[----:B------:R-:W-:Y:S06]  /*3d90*/  BRA `(.L_x_62) ;  /* 0x0000000000107947 */ /* 0x000fec0003800000 */
.L_x_60:
[----:B------:R-:W-:Y:S01]  /*3da0*/  FMUL.FTZ R30, R15, R3 ;  /* 0x000000030f1e7220 */ /* 0x000fe20000410000 */
[----:B------:R-:W-:-:S03]  /*3db0*/  FMUL.FTZ R0, R3, 0.5 ;  /* 0x3f00000003007820 */ /* 0x000fc60000410000 */
[----:B------:R-:W-:-:S04]  /*3dc0*/  FFMA R3, -R30, R30, R15 ;  /* 0x0000001e1e037223 */ /* 0x000fc8000000010f */
[----:B------:R-:W-:-:S07]  /*3dd0*/  FFMA R30, R3, R0, R30 ;  /* 0x00000000031e7223 */ /* 0x000fce000000001e */
.L_x_62:
        /* <DEDUP_REMOVED lines=27> */
.L_x_59:
[----:B------:R-:W-:Y:S05]  /*3f90*/  BSYNC.RECONVERGENT B2 ;  /* 0x0000000000027941 */ /* 0x000fea0003800200 */
.L_x_58:
[----:B------:R-:W-:Y:S05]  /*3fa0*/  @P5 BRA `(.L_x_63) ;  /* 0xffffffd800a85947 */ /* 0x000fea000383ffff */
.L_x_17:
[----:B------:R-:W-:Y:S05]  /*3fb0*/  BSYNC.RECONVERGENT B1 ;  /* 0x0000000000017941 */ /* 0x000fea0003800200 */
.L_x_16:
[----:B------:R-:W-:-:S13]  /*3fc0*/  ISETP.GT.AND P0, PT, R33, RZ, PT ;  /* 0x000000ff2100720c */ /* 0x000fda0003f04270 */
[----:B------:R-:W-:Y:S05]  /*3fd0*/  @P0 BRA `(.L_x_64) ;  /* 0xffffffc800d80947 */ /* 0x000fea000383ffff */
.L_x_15:
[----:B------:R-:W-:Y:S05]  /*3fe0*/  BSYNC.RECONVERGENT B0 ;  /* 0x0000000000007941 */ /* 0x000fea0003800200 */
.L_x_6:
[----:B-1234-:R-:W0:Y:S01]  /*3ff0*/  LDC.64 R14, c[0x0][0x390] ;  /* 0x0000e400ff0e7b82 */ /* 0x01ee220000000a00 */
[----:B------:R-:W0:Y:S01]  /*4000*/  LDCU UR6, c[0x0][0x398] ;  /* 0x00007300ff0677ac */ /* 0x000e220008000800 */
[----:B------:R-:W-:-:S06]  /*4010*/  IMAD.MOV.U32 R25, RZ, RZ, RZ ;  /* 0x000000ffff197224 */ /* 0x000fcc00078e00ff */
[----:B------:R-:W1:Y:S01]  /*4020*/  LDC R17, c[0x0][0x38c] ;  /* 0x0000e300ff117b82 */ /* 0x000e620000000800 */
[----:B0-----:R-:W-:Y:S02]  /*4030*/  ISETP.NE.AND P0, PT, R14, UR6, PT ;  /* 0x000000060e007c0c */ /* 0x001fe4000bf05270 */
[----:B-1----:R-:W-:-:S13]  /*4040*/  ISETP.EQ.AND P1, PT, R15, R17, PT ;  /* 0x000000110f00720c */ /* 0x002fda0003f22270 */
[----:B------:R-:W-:Y:S05]  /*4050*/  @!P0 BRA P1, `(.L_x_65) ;  /* 0x0000000000708947 */ /* 0x000fea0000800000 */
[----:B------:R-:W0:Y:S01]  /*4060*/  LDC.64 R10, c[0x0][0x3a8] ;  /* 0x0000ea00ff0a7b82 */ /* 0x000e220000000a00 */
[----:B------:R-:W1:Y:S01]  /*4070*/  LDCU UR4, c[0x0][0x398] ;  /* 0x00007300ff0477ac */ /* 0x000e620008000800 */
[----:B------:R-:W-:Y:S01]  /*4080*/  IMAD.MOV.U32 R3, RZ, RZ, RZ ;  /* 0x000000ffff037224 */ /* 0x000fe200078e00ff */
[----:B------:R-:W2:Y:S05]  /*4090*/  LDCU UR5, c[0x0][0x394] ;  /* 0x00007280ff0577ac */ /* 0x000eaa0008000800 */
[----:B------:R-:W3:Y:S01]  /*40a0*/  LDC.64 R8, c[0x0][0x3b8] ;  /* 0x0000ee00ff087b82 */ /* 0x000ee20000000a00 */
[----:B------:R-:W4:Y:S01]  /*40b0*/  LDCU UR7, c[0x0][0x388] ;  /* 0x00007100ff0777ac */ /* 0x000f220008000800 */
[----:B-1----:R-:W-:-:S02]  /*40c0*/  IMAD.U32 R13, RZ, RZ, UR4 ;  /* 0x00000004ff0d7e24 */ /* 0x002fc4000f8e00ff */
[----:B--2---:R-:W-:-:S07]  /*40d0*/  IMAD.U32 R0, RZ, RZ, UR5 ;  /* 0x00000005ff007e24 */ /* 0x004fce000f8e00ff */
.L_x_66:
[----:B------:R-:W-:Y:S01]  /*40e0*/  R2UR UR4, R22 ;  /* 0x00000000160472ca */ /* 0x000fe200000e0000 */
[----:B----4-:R-:W-:Y:S01]  /*40f0*/  IMAD R7, R0, UR7, R13 ;  /* 0x0000000700077c24 */ /* 0x010fe2000f8e020d */
[----:B------:R-:W-:Y:S01]  /*4100*/  R2UR UR5, R23 ;  /* 0x00000000170572ca */ /* 0x000fe200000e0000 */
[----:B---3--:R-:W-:Y:S01]  /*4110*/  IMAD.WIDE.U32 R4, R3, 0x8, R8 ;  /* 0x0000000803047825 */ /* 0x008fe200078e0008 */
[C---:B------:R-:W-:Y:S02]  /*4120*/  R2UR UR8, R22.reuse ;  /* 0x00000000160872ca */ /* 0x040fe400000e0000 */
[----:B------:R-:W-:Y:S01]  /*4130*/  R2UR UR9, R23 ;  /* 0x00000000170972ca */ /* 0x000fe200000e0000 */
[----:B0-----:R-:W-:Y:S01]  /*4140*/  IMAD.WIDE R6, R7, 0x8, R10 ;  /* 0x0000000807067825 */ /* 0x001fe200078e020a */
[----:B------:R-:W-:Y:S02]  /*4150*/  R2UR UR12, R22 ;  /* 0x00000000160c72ca */ /* 0x000fe400000e0000 */
[----:B------:R-:W-:-:S02]  /*4160*/  R2UR UR13, R23 ;  /* 0x00000000170d72ca */ /* 0x000fc400000e0000 */
[----:B------:R-:W-:Y:S02]  /*4170*/  R2UR UR10, R22 ;  /* 0x00000000160a72ca */ /* 0x000fe400000e0000 */
[----:B------:R-:W-:Y:S01]  /*4180*/  R2UR UR11, R23 ;  /* 0x00000000170b72ca */ /* 0x000fe200000e0000 */
[----:B------:R0:W-:Y:S04]  /*4190*/  STG.E desc[UR4][R4.64], R0 ;  /* 0x0000000004007986 */ /* 0x0001e8000c101904 */
[----:B------:R1:W-:Y:S08]  /*41a0*/  STG.E desc[UR8][R4.64+0x4], R13 ;  /* 0x0000040d04007986 */ /* 0x0003f0000c101908 */
[----:B0-----:R-:W2:Y:S04]  /*41b0*/  LDG.E R0, desc[UR10][R6.64] ;  /* 0x0000000a06007981 */ /* 0x001ea8000c1e1900 */
[----:B-1----:R-:W3:Y:S01]  /*41c0*/  LDG.E R13, desc[UR12][R6.64+0x4] ;  /* 0x0000040c060d7981 */ /* 0x002ee2000c1e1900 */
[----:B------:R-:W-:Y:S01]  /*41d0*/  VIADD R3, R3, 0x1 ;  /* 0x0000000103037836 */ /* 0x000fe20000000000 */
[----:B---3--:R-:W-:-:S04]  /*41e0*/  ISETP.NE.AND P0, PT, R13, R14, PT ;  /* 0x0000000e0d00720c */ /* 0x008fc80003f05270 */
[----:B--2---:R-:W-:-:S13]  /*41f0*/  ISETP.NE.OR P0, PT, R0, R17, P0 ;  /* 0x000000110000720c */ /* 0x004fda0000705670 */
[----:B------:R-:W-:Y:S05]  /*4200*/  @P0 BRA `(.L_x_66) ;  /* 0xfffffffc00b40947 */ /* 0x000fea000383ffff */
[----:B------:R-:W-:-:S07]  /*4210*/  IMAD.MOV.U32 R25, RZ, RZ, R3 ;  /* 0x000000ffff197224 */ /* 0x000fce00078e0003 */
.L_x_65:
[----:B------:R-:W0:Y:S01]  /*4220*/  LDC.64 R4, c[0x0][0x3b8] ;  /* 0x0000ee00ff047b82 */ /* 0x000e220000000a00 */
[C---:B------:R-:W-:Y:S02]  /*4230*/  R2UR UR4, R22.reuse ;  /* 0x00000000160472ca */ /* 0x040fe400000e0000 */
[C---:B------:R-:W-:Y:S02]  /*4240*/  R2UR UR5, R23.reuse ;  /* 0x00000000170572ca */ /* 0x040fe400000e0000 */
[----:B------:R-:W-:Y:S02]  /*4250*/  R2UR UR8, R22 ;  /* 0x00000000160872ca */ /* 0x000fe400000e0000 */
[----:B------:R-:W-:Y:S02]  /*4260*/  R2UR UR9, R23 ;  /* 0x00000000170972ca */ /* 0x000fe400000e0000 */
[C---:B------:R-:W-:Y:S01]  /*4270*/  ISETP.GE.U32.AND P0, PT, R25.reuse, 0x2, PT ;  /* 0x000000021900780c */ /* 0x040fe20003f06070 */
[----:B0-----:R-:W-:-:S06]  /*4280*/  IMAD.WIDE.U32 R4, R25, 0x8, R4 ;  /* 0x0000000819047825 */ /* 0x001fcc00078e0004 */
[----:B------:R0:W-:Y:S04]  /*4290*/  STG.E desc[UR4][R4.64], R17 ;  /* 0x0000001104007986 */ /* 0x0001e8000c101904 */
[----:B------:R0:W-:Y:S02]  /*42a0*/  STG.E desc[UR8][R4.64+0x4], R14 ;  /* 0x0000040e04007986 */ /* 0x0001e4000c101908 */
[----:B------:R-:W-:Y:S05]  /*42b0*/  @!P0 EXIT ;  /* 0x000000000000894d */ /* 0x000fea0003800000 */
[----:B0-----:R-:W0:Y:S01]  /*42c0*/  LDC.64 R4, c[0x0][0x3b8] ;  /* 0x0000ee00ff047b82 */ /* 0x001e220000000a00 */
[----:B------:R-:W-:Y:S02]  /*42d0*/  R2UR UR4, R22 ;  /* 0x00000000160472ca */ /* 0x000fe400000e0000 */
[----:B------:R-:W-:-:S13]  /*42e0*/  R2UR UR5, R23 ;  /* 0x00000000170572ca */ /* 0x000fda00000e0000 */
[----:B0-----:R-:W2:Y:S02]  /*42f0*/  LDG.E R0, desc[UR4][R4.64] ;  /* 0x0000000404007981 */ /* 0x001ea4000c1e1900 */
[----:B--2---:R-:W-:-:S13]  /*4300*/  ISETP.NE.AND P0, PT, R0, R15, PT ;  /* 0x0000000f0000720c */ /* 0x004fda0003f05270 */
[----:B------:R-:W-:Y:S05]  /*4310*/  @P0 EXIT ;  /* 0x000000000000094d */ /* 0x000fea0003800000 */
[----:B------:R-:W-:Y:S02]  /*4320*/  R2UR UR4, R22 ;  /* 0x00000000160472ca */ /* 0x000fe400000e0000 */
[----:B------:R-:W-:-:S13]  /*4330*/  R2UR UR5, R23 ;  /* 0x00000000170572ca */ /* 0x000fda00000e0000 */
[----:B------:R-:W2:Y:S02]  /*4340*/  LDG.E R4, desc[UR4][R4.64+0x4] ;  /* 0x0000040404047981 */ /* 0x000ea4000c1e1900 */
[----:B--2---:R-:W-:-:S13]  /*4350*/  ISETP.NE.AND P0, PT, R4, UR6, PT ;  /* 0x0000000604007c0c */ /* 0x004fda000bf05270 */
[----:B------:R-:W-:Y:S05]  /*4360*/  @P0 EXIT ;  /* 0x000000000000094d */ /* 0x000fea0003800000 */
[----:B------:R-:W-:Y:S01]  /*4370*/  MOV R0, 0x0 ;  /* 0x0000000000007802 */ /* 0x000fe20000000f00 */
[----:B------:R-:W0:Y:S01]  /*4380*/  LDCU.64 UR4, c[0x4][0x8] ;  /* 0x01000100ff0477ac */ /* 0x000e220008000a00 */
[----:B------:R-:W-:Y:S02]  /*4390*/  CS2R R6, SRZ ;  /* 0x0000000000067805 */ /* 0x000fe4000001ff00 */
[----:B------:R1:W2:Y:S01]  /*43a0*/  LDC.64 R8, c[0x4][R0] ;  /* 0x0100000000087b82 */ /* 0x0002a20000000a00 */
[----:B0-----:R-:W-:Y:S02]  /*43b0*/  IMAD.U32 R4, RZ, RZ, UR4 ;  /* 0x00000004ff047e24 */ /* 0x001fe4000f8e00ff */
[----:B-1----:R-:W-:-:S07]  /*43c0*/  IMAD.U32 R5, RZ, RZ, UR5 ;  /* 0x00000005ff057e24 */ /* 0x002fce000f8e00ff */
[----:B------:R-:W-:-:S07]  /*43d0*/  LEPC R20, `(.L_x_67) ;  /* 0x000000001014794e */ /* 0x000fce0000000000 */
[----:B--2---:R-:W-:Y:S05]  /*43e0*/  CALL.ABS.NOINC R8 ;  /* 0x0000000008007343 */ /* 0x004fea0003c00000 */
.L_x_67:
[----:B------:R-:W-:-:S13]  /*43f0*/  ISETP.GE.AND P0, PT, R25, RZ, PT ;  /* 0x000000ff1900720c */ /* 0x000fda0003f06270 */
[----:B------:R-:W-:Y:S05]  /*4400*/  @!P0 BRA `(.L_x_68) ;  /* 0x00000020002c8947 */ /* 0x000fea0003800000 */
[C---:B------:R-:W-:Y:S01]  /*4410*/  ISETP.GE.U32.AND P0, PT, R25.reuse, 0x7, PT ;  /* 0x000000071900780c */ /* 0x040fe20003f06070 */
[----:B------:R-:W-:Y:S02]  /*4420*/  VIADD R26, R25, 0x1 ;  /* 0x00000001191a7836 */ /* 0x000fe40000000000 */
[----:B------:R-:W-:-:S03]  /*4430*/  IMAD.MOV.U32 R27, RZ, RZ, R25 ;  /* 0x000000ffff1b7224 */ /* 0x000fc600078e0019 */
[----:B------:R-:W-:-:S07]  /*4440*/  LOP3.LUT R29, R26, 0x7, RZ, 0xc0, !PT ;  /* 0x000000071a1d7812 */ /* 0x000fce00078ec0ff */
[----:B------:R-:W-:Y:S05]  /*4450*/  @!P0 BRA `(.L_x_69) ;  /* 0x0000001000488947 */ /* 0x000fea0003800000 */
[----:B------:R-:W-:Y:S01]  /*4460*/  LOP3.LUT R28, R26, 0xfffffff8, RZ, 0xc0, !PT ;  /* 0xfffffff81a1c7812 */ /* 0x000fe200078ec0ff */
[----:B------:R-:W-:Y:S01]  /*4470*/  BSSY.RECONVERGENT B6, `(.L_x_70) ;  /* 0x000010f000067945 */ /* 0x000fe20003800200 */
[----:B------:R-:W-:-:S03]  /*4480*/  VIADD R27, R25, 0xfffffffd ;  /* 0xfffffffd191b7836 */ /* 0x000fc60000000000 */
[----:B------:R-:W-:-:S07]  /*4490*/  IMAD.MOV R28, RZ, RZ, -R28 ;  /* 0x000000ffff1c7224 */ /* 0x000fce00078e0a1c */
.L_x_79:
[----:B0-----:R-:W0:Y:S01]  /*44a0*/  LDC.64 R18, c[0x0][0x3b8] ;  /* 0x0000ee00ff127b82 */ /* 0x001e220000000a00 */
[C---:B------:R-:W-:Y:S01]  /*44b0*/  R2UR UR4, R22.reuse ;  /* 0x00000000160472ca */ /* 0x040fe200000e0000 */
[----:B------:R-:W-:Y:S01]  /*44c0*/  VIADD R3, R27, 0x3 ;  /* 0x000000031b037836 */ /* 0x000fe20000000000 */
[C---:B------:R-:W-:Y:S02]  /*44d0*/  R2UR UR5, R23.reuse ;  /* 0x00000000170572ca */ /* 0x040fe400000e0000 */
[----:B------:R-:W-:Y:S02]  /*44e0*/  R2UR UR6, R22 ;  /* 0x00000000160672ca */ /* 0x000fe400000e0000 */
[----:B------:R-:W-:Y:S01]  /*44f0*/  R2UR UR7, R23 ;  /* 0x00000000170772ca */ /* 0x000fe200000e0000 */
[----:B0-----:R-:W-:-:S08]  /*4500*/  IMAD.WIDE.U32 R18, R3, 0x8, R18 ;  /* 0x0000000803127825 */ /* 0x001fd000078e0012 */
[----:B------:R-:W2:Y:S01]  /*4510*/  LDG.E R8, desc[UR4][R18.64] ;  /* 0x0000000412087981 */ /* 0x000ea2000c1e1900 */
[----:B------:R-:W-:Y:S01]  /*4520*/  MOV R17, 0x0 ;  /* 0x0000000000117802 */ /* 0x000fe20000000f00 */
[----:B------:R-:W0:Y:S02]  /*4530*/  LDCU.64 UR4, c[0x4][0x10] ;  /* 0x01000200ff0477ac */ /* 0x000e240008000a00 */
[----:B------:R-:W2:Y:S01]  /*4540*/  LDG.E R9, desc[UR6][R18.64+0x4] ;  /* 0x0000040612097981 */ /* 0x000ea2000c1e1900 */
[----:B------:R1:W3:Y:S01]  /*4550*/  LDC.64 R10, c[0x4][R17] ;  /* 0x01000000110a7b82 */ /* 0x0002e20000000a00 */
[----:B------:R-:W-:Y:S02]  /*4560*/  IMAD.MOV.U32 R6, RZ, RZ, R16 ;  /* 0x000000ffff067224 */ /* 0x000fe400078e0010 */
[----:B------:R-:W-:Y:S02]  /*4570*/  IMAD.MOV.U32 R7, RZ, RZ, R2 ;  /* 0x000000ffff077224 */ /* 0x000fe400078e0002 */
[----:B0-----:R-:W-:-:S02]  /*4580*/  IMAD.U32 R4, RZ, RZ, UR4 ;  /* 0x00000004ff047e24 */ /* 0x001fc4000f8e00ff */
[----:B------:R-:W-:Y:S01]  /*4590*/  IMAD.U32 R5, RZ, RZ, UR5 ;  /* 0x00000005ff057e24 */ /* 0x000fe2000f8e00ff */
[----:B--23--:R1:W-:Y:S06]  /*45a0*/  STL.64 [R1], R8 ;  /* 0x0000000801007387 */ /* 0x00c3ec0000100a00 */
[----:B------:R-:W-:-:S07]  /*45b0*/  LEPC R20, `(.L_x_71) ;  /* 0x000000001014794e */ /* 0x000fce0000000000 */
[----:B-1----:R-:W-:Y:S05]  /*45c0*/  CALL.ABS.NOINC R10 ;  /* 0x000000000a007343 */ /* 0x002fea0003c00000 */
.L_x_71:
[C---:B------:R-:W-:Y:S01]  /*45d0*/  R2UR UR4, R22.reuse ;  /* 0x00000000160472ca */ /* 0x040fe200000e0000 */
[----:B------:R-:W0:Y:S01]  /*45e0*/  LDC.64 R4, c[0x0][0x3b8] ;  /* 0x0000ee00ff047b82 */ /* 0x000e220000000a00 */
[C---:B------:R-:W-:Y:S02]  /*45f0*/  R2UR UR5, R23.reuse ;  /* 0x00000000170572ca */ /* 0x040fe400000e0000 */
[----:B------:R-:W-:Y:S02]  /*4600*/  R2UR UR6, R22 ;  /* 0x00000000160672ca */ /* 0x000fe400000e0000 */
[----:B------:R-:W-:-:S09]  /*4610*/  R2UR UR7, R23 ;  /* 0x00000000170772ca */ /* 0x000fd200000e0000 */
[----:B------:R-:W2:Y:S01]  /*4620*/  LDG.E R0, desc[UR4][R18.64] ;  /* 0x0000000412007981 */ /* 0x000ea2000c1e1900 */
[----:B------:R-:W2:Y:S03]  /*4630*/  LDCU UR4, c[0x0][0x388] ;  /* 0x00007100ff0477ac */ /* 0x000ea60008000800 */
[----:B------:R-:W2:Y:S01]  /*4640*/  LDG.E R3, desc[UR6][R18.64+0x4] ;  /* 0x0000040612037981 */ /* 0x000ea2000c1e1900 */
[----:B------:R-:W1:Y:S01]  /*4650*/  LDCU.64 UR6, c[0x0][0x380] ;  /* 0x00007000ff0677ac */ /* 0x000e620008000a00 */
[C---:B------:R-:W-:Y:S01]  /*4660*/  R2UR UR8, R22.reuse ;  /* 0x00000000160872ca */ /* 0x040fe200000e0000 */
[----:B------:R-:W-:Y:S01]  /*4670*/  IMAD.MOV.U32 R6, RZ, RZ, 0x58 ;  /* 0x00000058ff067424 */ /* 0x000fe200078e00ff */
[----:B------:R-:W-:Y:S02]  /*4680*/  R2UR UR9, R23 ;  /* 0x00000000170972ca */ /* 0x000fe400000e0000 */
[----:B------:R-:W-:-:S02]  /*4690*/  R2UR UR10, R22 ;  /* 0x00000000160a72ca */ /* 0x000fc400000e0000 */
[----:B------:R-:W-:Y:S01]  /*46a0*/  R2UR UR11, R23 ;  /* 0x00000000170b72ca */ /* 0x000fe200000e0000 */
[----:B--2---:R-:W-:Y:S01]  /*46b0*/  IMAD R0, R0, UR4, R3 ;  /* 0x0000000400007c24 */ /* 0x004fe2000f8e0203 */
[----:B------:R-:W-:Y:S01]  /*46c0*/  R2UR UR4, R22 ;  /* 0x00000000160472ca */ /* 0x000fe200000e0000 */
[----:B------:R-:W-:-:S03]  /*46d0*/  VIADD R3, R27, 0x2 ;  /* 0x000000021b037836 */ /* 0x000fc60000000000 */
[----:B-1----:R-:W-:Y:S01]  /*46e0*/  IADD3 R10, P0, PT, R0, UR6, RZ ;  /* 0x00000006000a7c10 */ /* 0x002fe2000ff1e0ff */
[----:B0-----:R-:W-:-:S03]  /*46f0*/  IMAD.WIDE.U32 R18, R3, 0x8, R4 ;  /* 0x0000000803127825 */ /* 0x001fc600078e0004 */
[----:B------:R-:W-:Y:S02]  /*4700*/  LEA.HI.X.SX32 R11, R0, UR7, 0x1, P0 ;  /* 0x00000007000b7c11 */ /* 0x000fe400080f0eff */
[----:B------:R-:W-:-:S05]  /*4710*/  PRMT R0, R6, 0x7610, R0 ;  /* 0x0000761006007816 */ /* 0x000fca0000000000 */
[----:B------:R0:W-:Y:S01]  /*4720*/  STG.E.U8 desc[UR4][R10.64], R0 ;  /* 0x000000000a007986 */ /* 0x0001e2000c101104 */
[----:B------:R0:W1:Y:S01]  /*4730*/  LDC.64 R12, c[0x4][R17] ;  /* 0x01000000110c7b82 */ /* 0x0000620000000a00 */
[----:B------:R-:W2:Y:S02]  /*4740*/  LDCU.64 UR4, c[0x4][0x10] ;  /* 0x01000200ff0477ac */ /* 0x000ea40008000a00 */
[----:B------:R-:W3:Y:S04]  /*4750*/  LDG.E R8, desc[UR8][R18.64] ;  /* 0x0000000812087981 */ /* 0x000ee8000c1e1900 */
[----:B------:R-:W3:Y:S01]  /*4760*/  LDG.E R9, desc[UR10][R18.64+0x4] ;  /* 0x0000040a12097981 */ /* 0x000ee2000c1e1900 */
[----:B------:R-:W-:Y:S02]  /*4770*/  IMAD.MOV.U32 R6, RZ, RZ, R16 ;  /* 0x000000ffff067224 */ /* 0x000fe400078e0010 */
[----:B------:R-:W-:-:S02]  /*4780*/  IMAD.MOV.U32 R7, RZ, RZ, R2 ;  /* 0x000000ffff077224 */ /* 0x000fc400078e0002 */
[----:B--2---:R-:W-:Y:S02]  /*4790*/  IMAD.U32 R4, RZ, RZ, UR4 ;  /* 0x00000004ff047e24 */ /* 0x004fe4000f8e00ff */
[----:B------:R-:W-:Y:S01]  /*47a0*/  IMAD.U32 R5, RZ, RZ, UR5 ;  /* 0x00000005ff057e24 */ /* 0x000fe2000f8e00ff */
[----:B-1-3--:R0:W-:Y:S06]  /*47b0*/  STL.64 [R1], R8 ;  /* 0x0000000801007387 */ /* 0x00a1ec0000100a00 */
[----:B------:R-:W-:-:S07]  /*47c0*/  LEPC R20, `(.L_x_72) ;  /* 0x000000001014794e */ /* 0x000fce0000000000 */
[----:B0-----:R-:W-:Y:S05]  /*47d0*/  CALL.ABS.NOINC R12 ;  /* 0x000000000c007343 */ /* 0x001fea0003c00000 */
.L_x_72:
        /* <DEDUP_REMOVED lines=33> */
.L_x_73:
[C---:B------:R-:W-:Y:S01]  /*49f0*/  R2UR UR4, R22.reuse ;  /* 0x00000000160472ca */ /* 0x040fe200000e0000 */
[----:B------:R-:W0:Y:S01]  /*4a00*/  LDC.64 R4, c[0x0][0x3b8] ;  /* 0x0000ee00ff047b82 */ /* 0x000e220000000a00 */
[C---:B------:R-:W-:Y:S02]  /*4a10*/  R2UR UR5, R23.reuse ;  /* 0x00000000170572ca */ /* 0x040fe400000e0000 */
[----:B------:R-:W-:Y:S02]  /*4a20*/  R2UR UR6, R22 ;  /* 0x00000000160672ca */ /* 0x000fe400000e0000 */
[----:B------:R-:W-:-:S09]  /*4a30*/  R2UR UR7, R23 ;  /* 0x00000000170772ca */ /* 0x000fd200000e0000 */
[----:B------:R-:W2:Y:S01]  /*4a40*/  LDG.E R0, desc[UR4][R18.64] ;  /* 0x0000000412007981 */ /* 0x000ea2000c1e1900 */
[----:B------:R-:W2:Y:S03]  /*4a50*/  LDCU UR4, c[0x0][0x388] ;  /* 0x00007100ff0477ac */ /* 0x000ea60008000800 */
[----:B------:R0:W2:Y:S01]  /*4a60*/  LDG.E R3, desc[UR6][R18.64+0x4] ;  /* 0x0000040612037981 */ /* 0x0000a2000c1e1900 */
[----:B------:R-:W1:Y:S01]  /*4a70*/  LDCU.64 UR6, c[0x0][0x380] ;  /* 0x00007000ff0677ac */ /* 0x000e620008000a00 */
[C---:B------:R-:W-:Y:S02]  /*4a80*/  R2UR UR8, R22.reuse ;  /* 0x00000000160872ca */ /* 0x040fe400000e0000 */
[----:B------:R-:W-:Y:S02]  /*4a90*/  R2UR UR9, R23 ;  /* 0x00000000170972ca */ /* 0x000fe400000e0000 */
[----:B------:R-:W-:-:S02]  /*4aa0*/  R2UR UR10, R22 ;  /* 0x00000000160a72ca */ /* 0x000fc400000e0000 */
[----:B------:R-:W-:Y:S01]  /*4ab0*/  R2UR UR11, R23 ;  /* 0x00000000170b72ca */ /* 0x000fe200000e0000 */
[----:B0-----:R-:W-:-:S04]  /*4ac0*/  IMAD.WIDE.U32 R18, R27, 0x8, R4 ;  /* 0x000000081b127825 */ /* 0x001fc800078e0004 */
[----:B--2---:R-:W-:Y:S01]  /*4ad0*/  IMAD R0, R0, UR4, R3 ;  /* 0x0000000400007c24 */ /* 0x004fe2000f8e0203 */
[----:B------:R-:W-:Y:S01]  /*4ae0*/  R2UR UR4, R22 ;  /* 0x00000000160472ca */ /* 0x000fe200000e0000 */
[----:B------:R-:W-:-:S03]  /*4af0*/  IMAD.MOV.U32 R3, RZ, RZ, 0x58 ;  /* 0x00000058ff037424 */ /* 0x000fc600078e00ff */
[----:B-1----:R-:W-:-:S04]  /*4b00*/  IADD3 R10, P0, PT, R0, UR6, RZ ;  /* 0x00000006000a7c10 */ /* 0x002fc8000ff1e0ff */
[----:B------:R-:W-:Y:S02]  /*4b10*/  LEA.HI.X.SX32 R11, R0, UR7, 0x1, P0 ;  /* 0x00000007000b7c11 */ /* 0x000fe400080f0eff */
[----:B------:R-:W-:-:S05]  /*4b20*/  PRMT R0, R3, 0x7610, R0 ;  /* 0x0000761003007816 */ /* 0x000fca0000000000 */
[----:B------:R0:W-:Y:S01]  /*4b30*/  STG.E.U8 desc[UR4][R10.64], R0 ;  /* 0x000000000a007986 */ /* 0x0001e2000c101104 */
[----:B------:R0:W1:Y:S01]  /*4b40*/  LDC.64 R12, c[0x4][R17] ;  /* 0x01000000110c7b82 */ /* 0x0000620000000a00 */
[----:B------:R-:W2:Y:S02]  /*4b50*/  LDCU.64 UR4, c[0x4][0x10] ;  /* 0x01000200ff0477ac */ /* 0x000ea40008000a00 */
[----:B------:R-:W3:Y:S04]  /*4b60*/  LDG.E R8, desc[UR8][R18.64] ;  /* 0x0000000812087981 */ /* 0x000ee8000c1e1900 */
[----:B------:R-:W3:Y:S01]  /*4b70*/  LDG.E R9, desc[UR10][R18.64+0x4] ;  /* 0x0000040a12097981 */ /* 0x000ee2000c1e1900 */
[----:B------:R-:W-:Y:S02]  /*4b80*/  VIADD R24, R27, 0xfffffffc ;  /* 0xfffffffc1b187836 */ /* 0x000fe40000000000 */
[----:B------:R-:W-:-:S02]  /*4b90*/  IMAD.MOV.U32 R6, RZ, RZ, R16 ;  /* 0x000000ffff067224 */ /* 0x000fc400078e0010 */
[----:B------:R-:W-:Y:S02]  /*4ba0*/  IMAD.MOV.U32 R7, RZ, RZ, R2 ;  /* 0x000000ffff077224 */ /* 0x000fe400078e0002 */
[----:B--2---:R-:W-:Y:S02]  /*4bb0*/  IMAD.U32 R4, RZ, RZ, UR4 ;  /* 0x00000004ff047e24 */ /* 0x004fe4000f8e00ff */
[----:B------:R-:W-:Y:S01]  /*4bc0*/  IMAD.U32 R5, RZ, RZ, UR5 ;  /* 0x00000005ff057e24 */ /* 0x000fe2000f8e00ff */
[----:B-1-3--:R0:W-:Y:S06]  /*4bd0*/  STL.64 [R1], R8 ;  /* 0x0000000801007387 */ /* 0x00a1ec0000100a00 */
[----:B------:R-:W-:-:S07]  /*4be0*/  LEPC R20, `(.L_x_74) ;  /* 0x000000001014794e */ /* 0x000fce0000000000 */
[----:B0-----:R-:W-:Y:S05]  /*4bf0*/  CALL.ABS.NOINC R12 ;  /* 0x000000000c007343 */ /* 0x001fea0003c00000 */
.L_x_74:
        /* <DEDUP_REMOVED lines=33> */
.L_x_75:
        /* <DEDUP_REMOVED lines=33> */
.L_x_76:
        /* <DEDUP_REMOVED lines=33> */
.L_x_77:
        /* <DEDUP_REMOVED lines=32> */
.L_x_78:
[C---:B------:R-:W-:Y:S02]  /*5430*/  R2UR UR4, R22.reuse ;  /* 0x00000000160472ca */ /* 0x040fe400000e0000 */
[C---:B------:R-:W-:Y:S02]  /*5440*/  R2UR UR5, R23.reuse ;  /* 0x00000000170572ca */ /* 0x040fe400000e0000 */
[----:B------:R-:W-:Y:S02]  /*5450*/  R2UR UR6, R22 ;  /* 0x00000000160672ca */ /* 0x000fe400000e0000 */
[----:B------:R-:W-:-:S09]  /*5460*/  R2UR UR7, R23 ;  /* 0x00000000170772ca */ /* 0x000fd200000e0000 */
[----:B------:R-:W2:Y:S01]  /*5470*/  LDG.E R0, desc[UR4][R18.64] ;  /* 0x0000000412007981 */ /* 0x000ea2000c1e1900 */
[----:B------:R-:W2:Y:S03]  /*5480*/  LDCU UR4, c[0x0][0x388] ;  /* 0x00007100ff0477ac */ /* 0x000ea60008000800 */
[----:B------:R-:W2:Y:S01]  /*5490*/  LDG.E R3, desc[UR6][R18.64+0x4] ;  /* 0x0000040612037981 */ /* 0x000ea2000c1e1900 */
[----:B------:R-:W0:Y:S01]  /*54a0*/  LDCU.64 UR6, c[0x0][0x380] ;  /* 0x00007000ff0677ac */ /* 0x000e220008000a00 */
[----:B------:R-:W-:Y:S02]  /*54b0*/  VIADD R28, R28, 0x8 ;  /* 0x000000081c1c7836 */ /* 0x000fe40000000000 */
[----:B------:R-:W-:Y:S02]  /*54c0*/  VIADD R27, R27, 0xfffffff8 ;  /* 0xfffffff81b1b7836 */ /* 0x000fe40000000000 */
[----:B--2---:R-:W-:Y:S01]  /*54d0*/  IMAD R0, R0, UR4, R3 ;  /* 0x0000000400007c24 */ /* 0x004fe2000f8e0203 */
[----:B------:R-:W-:Y:S01]  /*54e0*/  R2UR UR4, R22 ;  /* 0x00000000160472ca */ /* 0x000fe200000e0000 */
[----:B------:R-:W-:-:S03]  /*54f0*/  IMAD.MOV.U32 R3, RZ, RZ, 0x58 ;  /* 0x00000058ff037424 */ /* 0x000fc600078e00ff */
[----:B0-----:R-:W-:-:S04]  /*5500*/  IADD3 R4, P0, PT, R0, UR6, RZ ;  /* 0x0000000600047c10 */ /* 0x001fc8000ff1e0ff */
[----:B------:R-:W-:Y:S02]  /*5510*/  LEA.HI.X.SX32 R5, R0, UR7, 0x1, P0 ;  /* 0x0000000700057c11 */ /* 0x000fe400080f0eff */
[----:B------:R-:W-:Y:S02]  /*5520*/  ISETP.NE.AND P0, PT, R28, RZ, PT ;  /* 0x000000ff1c00720c */ /* 0x000fe40003f05270 */
[----:B------:R-:W-:-:S05]  /*5530*/  PRMT R0, R3, 0x7610, R0 ;  /* 0x0000761003007816 */ /* 0x000fca0000000000 */
[----:B------:R0:W-:Y:S06]  /*5540*/  STG.E.U8 desc[UR4][R4.64], R0 ;  /* 0x0000000004007986 */ /* 0x0001ec000c101104 */
[----:B------:R-:W-:Y:S05]  /*5550*/  @P0 BRA `(.L_x_79) ;  /* 0xffffffec00d00947 */ /* 0x000fea000383ffff */
[----:B------:R-:W-:Y:S05]  /*5560*/  BSYNC.RECONVERGENT B6 ;  /* 0x0000000000067941 */ /* 0x000fea0003800200 */
.L_x_70:
[----:B------:R-:W-:-:S07]  /*5570*/  VIADD R27, R27, 0x3 ;  /* 0x000000031b1b7836 */ /* 0x000fce0000000000 */
.L_x_69:
[----:B------:R-:W-:-:S13]  /*5580*/  ISETP.NE.AND P0, PT, R29, RZ, PT ;  /* 0x000000ff1d00720c */ /* 0x000fda0003f05270 */
[----:B------:R-:W-:Y:S05]  /*5590*/  @!P0 BRA `(.L_x_68) ;  /* 0x0000000c00c88947 */ /* 0x000fea0003800000 */
[----:B------:R-:W-:-:S13]  /*55a0*/  ISETP.GE.U32.AND P0, PT, R29, 0x4, PT ;  /* 0x000000041d00780c */ /* 0x000fda0003f06070 */
[----:B------:R-:W-:Y:S05]  /*55b0*/  @!P0 BRA `(.L_x_80) ;  /* 0x0000000800148947 */ /* 0x000fea0003800000 */
[----:B------:R-:W1:Y:S01]  /*55c0*/  LDC.64 R18, c[0x0][0x3b8] ;  /* 0x0000ee00ff127b82 */ /* 0x000e620000000a00 */
[C---:B------:R-:W-:Y:S02]  /*55d0*/  R2UR UR4, R22.reuse ;  /* 0x00000000160472ca */ /* 0x040fe400000e0000 */
[C---:B------:R-:W-:Y:S02]  /*55e0*/  R2UR UR5, R23.reuse ;  /* 0x00000000170572ca */ /* 0x040fe400000e0000 */
[----:B------:R-:W-:Y:S02]  /*55f0*/  R2UR UR6, R22 ;  /* 0x00000000160672ca */ /* 0x000fe400000e0000 */
[----:B------:R-:W-:Y:S01]  /*5600*/  R2UR UR7, R23 ;  /* 0x00000000170772ca */ /* 0x000fe200000e0000 */
[----:B-1----:R-:W-:-:S08]  /*5610*/  IMAD.WIDE.U32 R18, R27, 0x8, R18 ;  /* 0x000000081b127825 */ /* 0x002fd000078e0012 */
        /* <DEDUP_REMOVED lines=12> */
.L_x_81:
        /* <DEDUP_REMOVED lines=33> */
.L_x_82:
        /* <DEDUP_REMOVED lines=33> */
.L_x_83:
        /* <DEDUP_REMOVED lines=33> */
.L_x_84:
        /* <DEDUP_REMOVED lines=9> */
[----:B--2---:R-:W-:Y:S01]  /*5da0*/  IMAD R0, R0, UR4, R3 ;  /* 0x0000000400007c24 */ /* 0x004fe2000f8e0203 */
[----:B------:R-:W-:Y:S01]  /*5db0*/  R2UR UR4, R22 ;  /* 0x00000000160472ca */ /* 0x000fe200000e0000 */
[----:B------:R-:W-:-:S03]  /*5dc0*/  IMAD.MOV.U32 R3, RZ, RZ, 0x58 ;  /* 0x00000058ff037424 */ /* 0x000fc600078e00ff */
[----:B0-----:R-:W-:-:S04]  /*5dd0*/  IADD3 R4, P0, PT, R0, UR6, RZ ;  /* 0x0000000600047c10 */ /* 0x001fc8000ff1e0ff */
[----:B------:R-:W-:Y:S02]  /*5de0*/  LEA.HI.X.SX32 R5, R0, UR7, 0x1, P0 ;  /* 0x0000000700057c11 */ /* 0x000fe400080f0eff */
[----:B------:R-:W-:-:S05]  /*5df0*/  PRMT R0, R3, 0x7610, R0 ;  /* 0x0000761003007816 */ /* 0x000fca0000000000 */
[----:B------:R1:W-:Y:S02]  /*5e00*/  STG.E.U8 desc[UR4][R4.64], R0 ;  /* 0x0000000004007986 */ /* 0x0003e4000c101104 */
.L_x_80:
[----:B------:R-:W-:-:S13]  /*5e10*/  LOP3.LUT P0, R26, R26, 0x3, RZ, 0xc0, !PT ;  /* 0x000000031a1a7812 */ /* 0x000fda000780c0ff */
[----:B------:R-:W-:Y:S05]  /*5e20*/  @!P0 BRA `(.L_x_68) ;  /* 0x0000000400a48947 */ /* 0x000fea0003800000 */
[----:B------:R-:W-:-:S13]  /*5e30*/  ISETP.NE.AND P0, PT, R26, 0x1, PT ;  /* 0x000000011a00780c */ /* 0x000fda0003f05270 */
[----:B------:R-:W-:Y:S05]  /*5e40*/  @!P0 BRA `(.L_x_85) ;  /* 0x00000004000c8947 */ /* 0x000fea0003800000 */
[----:B------:R-:W2:Y:S01]  /*5e50*/  LDC.64 R18, c[0x0][0x3b8] ;  /* 0x0000ee00ff127b82 */ /* 0x000ea20000000a00 */
[C---:B------:R-:W-:Y:S02]  /*5e60*/  R2UR UR4, R22.reuse ;  /* 0x00000000160472ca */ /* 0x040fe400000e0000 */
[C---:B------:R-:W-:Y:S02]  /*5e70*/  R2UR UR5, R23.reuse ;  /* 0x00000000170572ca */ /* 0x040fe400000e0000 */
[----:B------:R-:W-:Y:S02]  /*5e80*/  R2UR UR6, R22 ;  /* 0x00000000160672ca */ /* 0x000fe400000e0000 */
[----:B------:R-:W-:Y:S01]  /*5e90*/  R2UR UR7, R23 ;  /* 0x00000000170772ca */ /* 0x000fe200000e0000 */
[----:B--2---:R-:W-:-:S08]  /*5ea0*/  IMAD.WIDE.U32 R18, R27, 0x8, R18 ;  /* 0x000000081b127825 */ /* 0x004fd000078e0012 */
[----:B------:R-:W2:Y:S01]  /*5eb0*/  LDG.E R8, desc[UR4][R18.64] ;  /* 0x0000000412087981 */ /* 0x000ea2000c1e1900 */
[----:B------:R-:W-:Y:S01]  /*5ec0*/  MOV R17, 0x0 ;  /* 0x0000000000117802 */ /* 0x000fe20000000f00 */
[----:B------:R-:W0:Y:S02]  /*5ed0*/  LDCU.64 UR4, c[0x4][0x10] ;  /* 0x01000200ff0477ac */ /* 0x000e240008000a00 */
[----:B------:R-:W2:Y:S01]  /*5ee0*/  LDG.E R9, desc[UR6][R18.64+0x4] ;  /* 0x0000040612097981 */ /* 0x000ea2000c1e1900 */
[----:B------:R3:W4:Y:S01]  /*5ef0*/  LDC.64 R10, c[0x4][R17] ;  /* 0x01000000110a7b82 */ /* 0x0007220000000a00 */
[----:B------:R-:W-:Y:S02]  /*5f00*/  IMAD.MOV.U32 R6, RZ, RZ, R16 ;  /* 0x000000ffff067224 */ /* 0x000fe400078e0010 */
[----:B------:R-:W-:Y:S02]  /*5f10*/  IMAD.MOV.U32 R7, RZ, RZ, R2 ;  /* 0x000000ffff077224 */ /* 0x000fe400078e0002 */
[----:B01----:R-:W-:-:S02]  /*5f20*/  IMAD.U32 R4, RZ, RZ, UR4 ;  /* 0x00000004ff047e24 */ /* 0x003fc4000f8e00ff */
[----:B------:R-:W-:Y:S01]  /*5f30*/  IMAD.U32 R5, RZ, RZ, UR5 ;  /* 0x00000005ff057e24 */ /* 0x000fe2000f8e00ff */
[----:B--2-4-:R3:W-:Y:S06]  /*5f40*/  STL.64 [R1], R8 ;  /* 0x0000000801007387 */ /* 0x0147ec0000100a00 */
[----:B------:R-:W-:-:S07]  /*5f50*/  LEPC R20, `(.L_x_86) ;  /* 0x000000001014794e */ /* 0x000fce0000000000 */
[----:B---3--:R-:W-:Y:S05]  /*5f60*/  CALL.ABS.NOINC R10 ;  /* 0x000000000a007343 */ /* 0x008fea0003c00000 */
.L_x_86:
        /* <DEDUP_REMOVED lines=33> */
.L_x_87:
        /* <DEDUP_REMOVED lines=16> */
.L_x_85:
[----:B012---:R-:W-:-:S04]  /*6280*/  LOP3.LUT R0, R25, 0x1, RZ, 0xc0, !PT ;  /* 0x0000000119007812 */ /* 0x007fc800078ec0ff */
[----:B------:R-:W-:-:S13]  /*6290*/  ISETP.NE.U32.AND P0, PT, R0, 0x1, PT ;  /* 0x000000010000780c */ /* 0x000fda0003f05070 */
[----:B------:R-:W-:Y:S05]  /*62a0*/  @!P0 BRA `(.L_x_68) ;  /* 0x0000000000848947 */ /* 0x000fea0003800000 */
[----:B------:R-:W0:Y:S01]  /*62b0*/  LDC.64 R18, c[0x0][0x3b8] ;  /* 0x0000ee00ff127b82 */ /* 0x000e220000000a00 */
[C---:B------:R-:W-:Y:S02]  /*62c0*/  R2UR UR4, R22.reuse ;  /* 0x00000000160472ca */ /* 0x040fe400000e0000 */
        /* <DEDUP_REMOVED lines=16> */
.L_x_88:
        /* <DEDUP_REMOVED lines=8> */
[----:B------:R-:W-:Y:S02]  /*6450*/  IMAD.MOV.U32 R4, RZ, RZ, 0x58 ;  /* 0x00000058ff047424 */ /* 0x000fe400078e00ff */
[----:B--2---:R-:W-:Y:S01]  /*6460*/  IMAD R0, R0, UR4, R3 ;  /* 0x0000000400007c24 */ /* 0x004fe2000f8e0203 */
[----:B------:R-:W-:-:S04]  /*6470*/  R2UR UR4, R22 ;  /* 0x00000000160472ca */ /* 0x000fc800000e0000 */
[----:B0-----:R-:W-:-:S04]  /*6480*/  IADD3 R2, P0, PT, R0, UR6, RZ ;  /* 0x0000000600027c10 */ /* 0x001fc8000ff1e0ff */
[----:B------:R-:W-:Y:S02]  /*6490*/  LEA.HI.X.SX32 R3, R0, UR7, 0x1, P0 ;  /* 0x0000000700037c11 */ /* 0x000fe400080f0eff */
[----:B------:R-:W-:-:S05]  /*64a0*/  PRMT R0, R4, 0x7610, R0 ;  /* 0x0000761004007816 */ /* 0x000fca0000000000 */
[----:B------:R2:W-:Y:S02]  /*64b0*/  STG.E.U8 desc[UR4][R2.64], R0 ;  /* 0x0000000002007986 */ /* 0x0005e4000c101104 */
.L_x_68:
[----:B012---:R-:W-:Y:S01]  /*64c0*/  MOV R0, 0x0 ;  /* 0x0000000000007802 */ /* 0x007fe20000000f00 */
[----:B------:R-:W0:Y:S01]  /*64d0*/  LDCU.64 UR4, c[0x4][0x18] ;  /* 0x01000300ff0477ac */ /* 0x000e220008000a00 */
[----:B------:R-:W-:Y:S02]  /*64e0*/  CS2R R6, SRZ ;  /* 0x0000000000067805 */ /* 0x000fe4000001ff00 */
[----:B------:R1:W2:Y:S01]  /*64f0*/  LDC.64 R2, c[0x4][R0] ;  /* 0x0100000000027b82 */ /* 0x0002a20000000a00 */
[----:B0-----:R-:W-:Y:S02]  /*6500*/  IMAD.U32 R4, RZ, RZ, UR4 ;  /* 0x00000004ff047e24 */ /* 0x001fe4000f8e00ff */
[----:B-1----:R-:W-:-:S07]  /*6510*/  IMAD.U32 R5, RZ, RZ, UR5 ;  /* 0x00000005ff057e24 */ /* 0x002fce000f8e00ff */
[----:B------:R-:W-:-:S07]  /*6520*/  LEPC R20, `(.L_x_89) ;  /* 0x000000001014794e */ /* 0x000fce0000000000 */
[----:B--2---:R-:W-:Y:S05]  /*6530*/  CALL.ABS.NOINC R2 ;  /* 0x0000000002007343 */ /* 0x004fea0003c00000 */
.L_x_89:
[----:B------:R-:W-:Y:S05]  /*6540*/  EXIT ;  /* 0x000000000000794d */ /* 0x000fea0003800000 */
.L_x_0:
[----:B------:R-:W-:Y:S01]  /*6550*/  MOV R0, 0x0 ;  /* 0x0000000000007802 */ /* 0x000fe20000000f00 */
[----:B------:R0:W-:Y:S01]  /*6560*/  STL.64 [R1], R8 ;  /* 0x0000000801007387 */ /* 0x0001e20000100a00 */
[----:B------:R-:W1:Y:S01]  /*6570*/  LDCU.64 UR4, c[0x4][0x20] ;  /* 0x01000400ff0477ac */ /* 0x000e620008000a00 */
[----:B------:R-:W-:Y:S01]  /*6580*/  IMAD.MOV.U32 R6, RZ, RZ, R16 ;  /* 0x000000ffff067224 */ /* 0x000fe200078e0010 */
[----:B------:R0:W2:Y:S01]  /*6590*/  LDC.64 R10, c[0x4][R0] ;  /* 0x01000000000a7b82 */ /* 0x0000a20000000a00 */
[----:B------:R-:W-:Y:S02]  /*65a0*/  IMAD.MOV.U32 R7, RZ, RZ, R2 ;  /* 0x000000ffff077224 */ /* 0x000fe400078e0002 */
[----:B-1----:R-:W-:Y:S02]  /*65b0*/  IMAD.U32 R4, RZ, RZ, UR4 ;  /* 0x00000004ff047e24 */ /* 0x002fe4000f8e00ff */
[----:B0-----:R-:W-:-:S07]  /*65c0*/  IMAD.U32 R5, RZ, RZ, UR5 ;  /* 0x00000005ff057e24 */ /* 0x001fce000f8e00ff */
[----:B------:R-:W-:-:S07]  /*65d0*/  LEPC R20, `(.L_x_90) ;  /* 0x000000001014794e */ /* 0x000fce0000000000 */
[----:B--2---:R-:W-:Y:S05]  /*65e0*/  CALL.ABS.NOINC R10 ;  /* 0x000000000a007343 */ /* 0x004fea0003c00000 */
.L_x_90:
[----:B------:R-:W-:Y:S05]  /*65f0*/  EXIT ;  /* 0x000000000000794d */ /* 0x000fea0003800000 */
        .weak           $__internal_0_$__cuda_sm20_sqrt_rn_f32_slowpath
        .type           $__internal_0_$__cuda_sm20_sqrt_rn_f32_slowpath,@function
        .size           $__internal_0_$__cuda_sm20_sqrt_rn_f32_slowpath,(.L_x_93 - $__internal_0_$__cuda_sm20_sqrt_rn_f32_slowpath)
$__internal_0_$__cuda_sm20_sqrt_rn_f32_slowpath:
[----:B------:R-:W-:-:S13]  /*6600*/  LOP3.LUT P4, RZ, R0, 0x7fffffff, RZ, 0xc0, !PT ;  /* 0x7fffffff00ff7812 */ /* 0x000fda000788c0ff */
[----:B------:R-:W-:Y:S01]  /*6610*/  @!P4 IMAD.MOV.U32 R15, RZ, RZ, R0 ;  /* 0x000000ffff0fc224 */ /* 0x000fe200078e0000 */
[----:B------:R-:W-:Y:S06]  /*6620*/  @!P4 BRA `(.L_x_91) ;  /* 0x000000000040c947 */ /* 0x000fec0003800000 */
[----:B------:R-:W-:-:S13]  /*6630*/  FSETP.GEU.FTZ.AND P4, PT, R0, RZ, PT ;  /* 0x000000ff0000720b */ /* 0x000fda0003f9e000 */
[----:B------:R-:W-:Y:S01]  /*6640*/  @!P4 IMAD.MOV.U32 R15, RZ, RZ, 0x7fffffff ;  /* 0x7fffffffff0fc424 */ /* 0x000fe200078e00ff */
[----:B------:R-:W-:Y:S06]  /*6650*/  @!P4 BRA `(.L_x_91) ;  /* 0x000000000034c947 */ /* 0x000fec0003800000 */
[----:B------:R-:W-:-:S13]  /*6660*/  FSETP.GTU.FTZ.AND P4, PT, |R0|, +INF , PT ;  /* 0x7f8000000000780b */ /* 0x000fda0003f9c200 */
[----:B------:R-:W-:Y:S01]  /*6670*/  @P4 FADD.FTZ R15, R0, 1 ;  /* 0x3f800000000f4421 */ /* 0x000fe20000010000 */
[----:B------:R-:W-:Y:S06]  /*6680*/  @P4 BRA `(.L_x_91) ;  /* 0x0000000000284947 */ /* 0x000fec0003800000 */
[----:B------:R-:W-:-:S13]  /*6690*/  FSETP.NEU.FTZ.AND P4, PT, |R0|, +INF , PT ;  /* 0x7f8000000000780b */ /* 0x000fda0003f9d200 */
[----:B------:R-:W-:-:S04]  /*66a0*/  @P4 FFMA R26, R0, 1.84467440737095516160e+19, RZ ;  /* 0x5f800000001a4823 */ /* 0x000fc800000000ff */
[----:B------:R-:W0:Y:S02]  /*66b0*/  @P4 MUFU.RSQ R20, R26 ;  /* 0x0000001a00144308 */ /* 0x000e240000001400 */
[----:B0-----:R-:W-:Y:S01]  /*66c0*/  @P4 FMUL.FTZ R15, R26, R20 ;  /* 0x000000141a0f4220 */ /* 0x001fe20000410000 */
[----:B------:R-:W-:-:S03]  /*66d0*/  @P4 FMUL.FTZ R20, R20, 0.5 ;  /* 0x3f00000014144820 */ /* 0x000fc60000410000 */
[----:B------:R-:W-:-:S04]  /*66e0*/  @P4 FADD.FTZ R28, -R15, -RZ ;  /* 0x800000ff0f1c4221 */ /* 0x000fc80000010100 */
[----:B------:R-:W-:-:S04]  /*66f0*/  @P4 FFMA R28, R15, R28, R26 ;  /* 0x0000001c0f1c4223 */ /* 0x000fc8000000001a */
[----:B------:R-:W-:Y:S01]  /*6700*/  @P4 FFMA R20, R28, R20, R15 ;  /* 0x000000141c144223 */ /* 0x000fe2000000000f */
[----:B------:R-:W-:-:S03]  /*6710*/  @!P4 IMAD.MOV.U32 R15, RZ, RZ, R0 ;  /* 0x000000ffff0fc224 */ /* 0x000fc600078e0000 */
[----:B------:R-:W-:-:S07]  /*6720*/  @P4 FMUL.FTZ R15, R20, 2.3283064365386962891e-10 ;  /* 0x2f800000140f4820 */ /* 0x000fce0000410000 */
.L_x_91:
[----:B------:R-:W-:Y:S02]  /*6730*/  IMAD.MOV.U32 R31, RZ, RZ, 0x0 ;  /* 0x00000000ff1f7424 */ /* 0x000fe400078e00ff */
[----:B------:R-:W-:Y:S02]  /*6740*/  IMAD.MOV.U32 R0, RZ, RZ, R15 ;  /* 0x000000ffff007224 */ /* 0x000fe400078e000f */
[----:B------:R-:W-:Y:S05]  /*6750*/  RET.REL.NODEC R30 `(_Z8findPathPci8PositionS0_PdPS0_PbS2_) ;  /* 0xffffff981e287950 */ /* 0x000fea0003c3ffff */
.L_x_92:
[----:B------:R-:W-:-:S00]  /*6760*/  BRA `(.L_x_92) ;  /* 0xfffffffc00fc7947 */ /* 0x000fc0000383ffff */
[----:B------:R-:W-:-:S00]  /*6770*/  NOP ;  /* 0x0000000000007918 */ /* 0x000fc00000000000 */
        /* <DEDUP_REMOVED lines=8> */
.L_x_93:


//--------------------- .nv.global.init           --------------------------
	.section	.nv.global.init,"aw",@progbits
.nv.global.init:
	.type		$str$2,@object
	.size		$str$2,($str$1 - $str$2)
$str$2:
        /*0000*/ 	.byte	0x0a, 0x0a, 0x00
	.type		$str$1,@object
	.size		$str$1,($str - $str$1)
$str$1:
        /*0003*/ 	.byte	0x28, 0x25, 0x64, 0x2c, 0x20, 0x25, 0x64, 0x29, 0x2c, 0x20, 0x00
	.type		$str,@object
	.size		$str,($str$3 - $str)
$str:
        /*000e*/ 	.byte	0x53, 0x68, 0x6f, 0x72, 0x74, 0x65, 0x73, 0x74, 0x20, 0x70, 0x61, 0x74, 0x68, 0x3a, 0x0a, 0x00
	.type		$str$3,@object
	.size		$str$3,(.L_3 - $str$3)
$str$3:
        /*001e*/ 	.byte	0x49, 0x6e, 0x76, 0x61, 0x6c, 0x69, 0x64, 0x20, 0x74, 0x68, 0x72, 0x65, 0x61, 0x64, 0x20, 0x69
        /*002e*/ 	.byte	0x6e, 0x64, 0x65, 0x78, 0x3a, 0x20, 0x28, 0x25, 0x64, 0x2c, 0x20, 0x25, 0x64, 0x29, 0x0a, 0x00
.L_3:


//--------------------- .nv.shared._Z8findPathPci8PositionS0_PdPS0_PbS2_ --------------------------
	.section	.nv.shared._Z8findPathPci8PositionS0_PdPS0_PbS2_,"aw",@nobits
	.sectionflags	@""
	.align	4
.nv.shared._Z8findPathPci8PositionS0_PdPS0_PbS2_:
	.zero		9216


//--------------------- .nv.shared.reserved.0     --------------------------
	.section	.nv.shared.reserved.0,"aw",@nobits
	.weak		__nv_reservedSMEM_offset_0_alias
	.size		__nv_reservedSMEM_offset_0_alias, 0, 64
	.other		__nv_reservedSMEM_offset_0_alias,@"STO_CUDA_RESERVED_SHARED STV_DEFAULT"
__nv_reservedSMEM_offset_0_alias:
	.zero		0
	.zero		64


//--------------------- .nv.constant0._Z8findPathPci8PositionS0_PdPS0_PbS2_ --------------------------
	.section	.nv.constant0._Z8findPathPci8PositionS0_PdPS0_PbS2_,"a",@progbits
	.sectionflags	@""
	.align	4
.nv.constant0._Z8findPathPci8PositionS0_PdPS0_PbS2_:
	.zero		960


//--------------------- SYMBOLS --------------------------

	.type		.nv.reservedSmem.offset0,@object
	.size		.nv.reservedSmem.offset0,0x4
	.type		.nv.reservedSmem.cap,@object
	.size		.nv.reservedSmem.cap,0x4
	.type		vprintf,@function
